def attn_fwd(
    Q,
    K,
    V,
    Out,
    Lse,
    sm_scale,
    stride_qz,
    stride_qh,
    stride_qm,
    stride_qk,
    stride_kz,
    stride_kh,
    stride_kn,
    stride_kk,
    stride_vz,
    stride_vh,
    stride_vn,
    stride_vk,
    stride_oz,
    stride_oh,
    stride_om,
    stride_ok,
    seqlen_q,
    seqlen_k,
    BLOCK_M: tl.constexpr,
    BLOCK_N: tl.constexpr,
    HEAD_DIM: tl.constexpr,
    CAUSAL: tl.constexpr,
):
    start_m = tl.program_id(0)
    off_hz = tl.program_id(1)
    q_off = off_hz * stride_qh
    k_off = off_hz * stride_kh
    v_off = off_hz * stride_vh
    offs_m = start_m * BLOCK_M + tl.arange(0, BLOCK_M)
    offs_d = tl.arange(0, HEAD_DIM)
    offs_n = tl.arange(0, BLOCK_N)
    q_ptrs = Q + q_off + offs_m[:, None] * stride_qm + offs_d[None, :] * stride_qk
    k_ptrs = K + k_off + offs_d[:, None] * stride_kk + offs_n[None, :] * stride_kn
    v_ptrs = V + v_off + offs_n[:, None] * stride_vn + offs_d[None, :] * stride_vk
    m_i = tl.full([BLOCK_M], float("-inf"), dtype=tl.float32)
    l_i = tl.zeros([BLOCK_M], dtype=tl.float32) + 1.0
    acc = tl.zeros([BLOCK_M, HEAD_DIM], dtype=tl.float32)
    q = tl.load(q_ptrs)
    acc, l_i, m_i = _attn_fwd_inner(
        acc,
        l_i,
        m_i,
        q,
        k_ptrs,
        v_ptrs,
        sm_scale,
        stride_kn,
        stride_vn,
        start_m,
        seqlen_k,
        BLOCK_M,
        BLOCK_N,
        HEAD_DIM,
        CAUSAL,
    )
    acc = acc / l_i[:, None]
    lse = m_i + tl.math.log2(l_i) / 1.4426950408889634
    o_ptrs = (
        Out
        + off_hz * stride_oh
        + offs_m[:, None] * stride_om
        + offs_d[None, :] * stride_ok
    )
    tl.store(o_ptrs, acc.to(Out.dtype.element_ty))
    tl.store(Lse + off_hz * seqlen_q + offs_m, lse)

# config = {"BLOCK_M": 128, "BLOCK_N": 32, "HEAD_DIM": 128, "arch": "sm_80", "causal": false, "dtype": "bf16", "num_stages": 2, "num_warps": 8}
# arch = sm_80


// ===== COMPILED SASS (sm_80) =====

	.target	sm_80

	.elftype	@"ET_EXEC"


//--------------------- .note.nv.tkinfo           --------------------------
	.section	.note.nv.tkinfo,"",@"SHT_NOTE"
	.sectionflags	@"SHF_NOTE_NV_TKINFO"
	.tkinfo
        /*0018*/ 	.word	0x00000002
        /*0030*/ 	.string	""
        /*0030*/ 	.string	"ptxas"
        /*0030*/ 	.string	"Cuda compilation tools, release 13.0, V13.0.88"
        /*0030*/ 	.string	"Build cuda_13.0.r13.0/compiler.36424714_0"
        /*0030*/ 	.string	"-v  -suppress-debug-info  -lineinfo  -arch sm_80 "



//--------------------- .note.nv.cuinfo           --------------------------
	.section	.note.nv.cuinfo,"",@"SHT_NOTE"
	.sectionflags	@"SHF_NOTE_NV_CUINFO"
        /*0018*/ 	.short	0x0002
        /*001a*/ 	.short	0x0050
        /*001c*/ 	.short	0x0082
	.zero		2


//--------------------- .nv.info                  --------------------------
	.section	.nv.info,"",@"SHT_CUDA_INFO"
	.align	4


	//----- nvinfo : EIATTR_REGCOUNT
	.align		4
        /*0000*/ 	.byte	0x04, 0x2f
        /*0002*/ 	.short	(.L_2 - .L_1)
	.align		4
.L_1:
        /*0004*/ 	.word	index@(attn_fwd)
        /*0008*/ 	.word	0x000000f4


	//----- nvinfo : EIATTR_FRAME_SIZE
	.align		4
.L_2:
        /*000c*/ 	.byte	0x04, 0x11
        /*000e*/ 	.short	(.L_4 - .L_3)
	.align		4
.L_3:
        /*0010*/ 	.word	index@(attn_fwd)
        /*0014*/ 	.word	0x00000000


	//----- nvinfo : EIATTR_MIN_STACK_SIZE
	.align		4
.L_4:
        /*0018*/ 	.byte	0x04, 0x12
        /*001a*/ 	.short	(.L_6 - .L_5)
	.align		4
.L_5:
        /*001c*/ 	.word	index@(attn_fwd)
        /*0020*/ 	.word	0x00000000
.L_6:


//--------------------- .nv.info.attn_fwd         --------------------------
	.section	.nv.info.attn_fwd,"",@"SHT_CUDA_INFO"
	.sectionflags	@""
	.align	4


	//----- nvinfo : EIATTR_CUDA_API_VERSION
	.align		4
        /*0000*/ 	.byte	0x04, 0x37
        /*0002*/ 	.short	(.L_8 - .L_7)
.L_7:
        /*0004*/ 	.word	0x00000082


	//----- nvinfo : EIATTR_SW2861232_WAR
	.align		4
.L_8:
        /*0008*/ 	.byte	0x01, 0x35
	.zero		2


	//----- nvinfo : EIATTR_PARAM_CBANK
	.align		4
        /*000c*/ 	.byte	0x04, 0x0a
        /*000e*/ 	.short	(.L_10 - .L_9)
	.align		4
.L_9:
        /*0010*/ 	.word	index@(.nv.constant0.attn_fwd)
        /*0014*/ 	.short	0x0160
        /*0016*/ 	.short	0x0088


	//----- nvinfo : EIATTR_CBANK_PARAM_SIZE
	.align		4
.L_10:
        /*0018*/ 	.byte	0x03, 0x19
        /*001a*/ 	.short	0x0088


	//----- nvinfo : EIATTR_KPARAM_INFO
	.align		4
        /*001c*/ 	.byte	0x04, 0x17
        /*001e*/ 	.short	(.L_12 - .L_11)
.L_11:
        /*0020*/ 	.word	0x00000000
        /*0024*/ 	.short	0x0019
        /*0026*/ 	.short	0x0080
        /*0028*/ 	.byte	0x00, 0xf4, 0x21, 0x00


	//----- nvinfo : EIATTR_KPARAM_INFO
	.align		4
.L_12:
        /*002c*/ 	.byte	0x04, 0x17
        /*002e*/ 	.short	(.L_14 - .L_13)
.L_13:
        /*0030*/ 	.word	0x00000000
        /*0034*/ 	.short	0x0018
        /*0036*/ 	.short	0x0078
        /*0038*/ 	.byte	0x00, 0xf4, 0x21, 0x00


	//----- nvinfo : EIATTR_KPARAM_INFO
	.align		4
.L_14:
        /*003c*/ 	.byte	0x04, 0x17
        /*003e*/ 	.short	(.L_16 - .L_15)
.L_15:
        /*0040*/ 	.word	0x00000000
        /*0044*/ 	.short	0x0017
        /*0046*/ 	.short	0x0070
        /*0048*/ 	.byte	0x00, 0xf0, 0x11, 0x00


	//----- nvinfo : EIATTR_KPARAM_INFO
	.align		4
.L_16:
        /*004c*/ 	.byte	0x04, 0x17
        /*004e*/ 	.short	(.L_18 - .L_17)
.L_17:
        /*0050*/ 	.word	0x00000000
        /*0054*/ 	.short	0x0016
        /*0056*/ 	.short	0x006c
        /*0058*/ 	.byte	0x00, 0xf0, 0x11, 0x00


	//----- nvinfo : EIATTR_KPARAM_INFO
	.align		4
.L_18:
        /*005c*/ 	.byte	0x04, 0x17
        /*005e*/ 	.short	(.L_20 - .L_19)
.L_19:
        /*0060*/ 	.word	0x00000000
        /*0064*/ 	.short	0x0015
        /*0066*/ 	.short	0x0068
        /*0068*/ 	.byte	0x00, 0xf0, 0x11, 0x00


	//----- nvinfo : EIATTR_KPARAM_INFO
	.align		4
.L_20:
        /*006c*/ 	.byte	0x04, 0x17
        /*006e*/ 	.short	(.L_22 - .L_21)
.L_21:
        /*0070*/ 	.word	0x00000000
        /*0074*/ 	.short	0x0014
        /*0076*/ 	.short	0x0064
        /*0078*/ 	.byte	0x00, 0xf0, 0x11, 0x00


	//----- nvinfo : EIATTR_KPARAM_INFO
	.align		4
.L_22:
        /*007c*/ 	.byte	0x04, 0x17
        /*007e*/ 	.short	(.L_24 - .L_23)
.L_23:
        /*0080*/ 	.word	0x00000000
        /*0084*/ 	.short	0x0013
        /*0086*/ 	.short	0x0060
        /*0088*/ 	.byte	0x00, 0xf0, 0x11, 0x00


	//----- nvinfo : EIATTR_KPARAM_INFO
	.align		4
.L_24:
        /*008c*/ 	.byte	0x04, 0x17
        /*008e*/ 	.short	(.L_26 - .L_25)
.L_25:
        /*0090*/ 	.word	0x00000000
        /*0094*/ 	.short	0x0012
        /*0096*/ 	.short	0x005c
        /*0098*/ 	.byte	0x00, 0xf0, 0x11, 0x00


	//----- nvinfo : EIATTR_KPARAM_INFO
	.align		4
.L_26:
        /*009c*/ 	.byte	0x04, 0x17
        /*009e*/ 	.short	(.L_28 - .L_27)
.L_27:
        /*00a0*/ 	.word	0x00000000
        /*00a4*/ 	.short	0x0011
        /*00a6*/ 	.short	0x0058
        /*00a8*/ 	.byte	0x00, 0xf0, 0x11, 0x00


	//----- nvinfo : EIATTR_KPARAM_INFO
	.align		4
.L_28:
        /*00ac*/ 	.byte	0x04, 0x17
        /*00ae*/ 	.short	(.L_30 - .L_29)
.L_29:
        /*00b0*/ 	.word	0x00000000
        /*00b4*/ 	.short	0x0010
        /*00b6*/ 	.short	0x0054
        /*00b8*/ 	.byte	0x00, 0xf0, 0x11, 0x00


	//----- nvinfo : EIATTR_KPARAM_INFO
	.align		4
.L_30:
        /*00bc*/ 	.byte	0x04, 0x17
        /*00be*/ 	.short	(.L_32 - .L_31)
.L_31:
        /*00c0*/ 	.word	0x00000000
        /*00c4*/ 	.short	0x000f
        /*00c6*/ 	.short	0x0050
        /*00c8*/ 	.byte	0x00, 0xf0, 0x11, 0x00


	//----- nvinfo : EIATTR_KPARAM_INFO
	.align		4
.L_32:
        /*00cc*/ 	.byte	0x04, 0x17
        /*00ce*/ 	.short	(.L_34 - .L_33)
.L_33:
        /*00d0*/ 	.word	0x00000000
        /*00d4*/ 	.short	0x000e
        /*00d6*/ 	.short	0x004c
        /*00d8*/ 	.byte	0x00, 0xf0, 0x11, 0x00


	//----- nvinfo : EIATTR_KPARAM_INFO
	.align		4
.L_34:
        /*00dc*/ 	.byte	0x04, 0x17
        /*00de*/ 	.short	(.L_36 - .L_35)
.L_35:
        /*00e0*/ 	.word	0x00000000
        /*00e4*/ 	.short	0x000d
        /*00e6*/ 	.short	0x0048
        /*00e8*/ 	.byte	0x00, 0xf0, 0x11, 0x00


	//----- nvinfo : EIATTR_KPARAM_INFO
	.align		4
.L_36:
        /*00ec*/ 	.byte	0x04, 0x17
        /*00ee*/ 	.short	(.L_38 - .L_37)
.L_37:
        /*00f0*/ 	.word	0x00000000
        /*00f4*/ 	.short	0x000c
        /*00f6*/ 	.short	0x0044
        /*00f8*/ 	.byte	0x00, 0xf0, 0x11, 0x00


	//----- nvinfo : EIATTR_KPARAM_INFO
	.align		4
.L_38:
        /*00fc*/ 	.byte	0x04, 0x17
        /*00fe*/ 	.short	(.L_40 - .L_39)
.L_39:
        /*0100*/ 	.word	0x00000000
        /*0104*/ 	.short	0x000b
        /*0106*/ 	.short	0x0040
        /*0108*/ 	.byte	0x00, 0xf0, 0x11, 0x00


	//----- nvinfo : EIATTR_KPARAM_INFO
	.align		4
.L_40:
        /*010c*/ 	.byte	0x04, 0x17
        /*010e*/ 	.short	(.L_42 - .L_41)
.L_41:
        /*0110*/ 	.word	0x00000000
        /*0114*/ 	.short	0x000a
        /*0116*/ 	.short	0x003c
        /*0118*/ 	.byte	0x00, 0xf0, 0x11, 0x00


	//----- nvinfo : EIATTR_KPARAM_INFO
	.align		4
.L_42:
        /*011c*/ 	.byte	0x04, 0x17
        /*011e*/ 	.short	(.L_44 - .L_43)
.L_43:
        /*0120*/ 	.word	0x00000000
        /*0124*/ 	.short	0x0009
        /*0126*/ 	.short	0x0038
        /*0128*/ 	.byte	0x00, 0xf0, 0x11, 0x00


	//----- nvinfo : EIATTR_KPARAM_INFO
	.align		4
.L_44:
        /*012c*/ 	.byte	0x04, 0x17
        /*012e*/ 	.short	(.L_46 - .L_45)
.L_45:
        /*0130*/ 	.word	0x00000000
        /*0134*/ 	.short	0x0008
        /*0136*/ 	.short	0x0034
        /*0138*/ 	.byte	0x00, 0xf0, 0x11, 0x00


	//----- nvinfo : EIATTR_KPARAM_INFO
	.align		4
.L_46:
        /*013c*/ 	.byte	0x04, 0x17
        /*013e*/ 	.short	(.L_48 - .L_47)
.L_47:
        /*0140*/ 	.word	0x00000000
        /*0144*/ 	.short	0x0007
        /*0146*/ 	.short	0x0030
        /*0148*/ 	.byte	0x00, 0xf0, 0x11, 0x00


	//----- nvinfo : EIATTR_KPARAM_INFO
	.align		4
.L_48:
        /*014c*/ 	.byte	0x04, 0x17
        /*014e*/ 	.short	(.L_50 - .L_49)
.L_49:
        /*0150*/ 	.word	0x00000000
        /*0154*/ 	.short	0x0006
        /*0156*/ 	.short	0x002c
        /*0158*/ 	.byte	0x00, 0xf0, 0x11, 0x00


	//----- nvinfo : EIATTR_KPARAM_INFO
	.align		4
.L_50:
        /*015c*/ 	.byte	0x04, 0x17
        /*015e*/ 	.short	(.L_52 - .L_51)
.L_51:
        /*0160*/ 	.word	0x00000000
        /*0164*/ 	.short	0x0005
        /*0166*/ 	.short	0x0028
        /*0168*/ 	.byte	0x00, 0xf0, 0x11, 0x00


	//----- nvinfo : EIATTR_KPARAM_INFO
	.align		4
.L_52:
        /*016c*/ 	.byte	0x04, 0x17
        /*016e*/ 	.short	(.L_54 - .L_53)
.L_53:
        /*0170*/ 	.word	0x00000000
        /*0174*/ 	.short	0x0004
        /*0176*/ 	.short	0x0020
        /*0178*/ 	.byte	0x00, 0xf4, 0x21, 0x00


	//----- nvinfo : EIATTR_KPARAM_INFO
	.align		4
.L_54:
        /*017c*/ 	.byte	0x04, 0x17
        /*017e*/ 	.short	(.L_56 - .L_55)
.L_55:
        /*0180*/ 	.word	0x00000000
        /*0184*/ 	.short	0x0003
        /*0186*/ 	.short	0x0018
        /*0188*/ 	.byte	0x00, 0xf4, 0x21, 0x00


	//----- nvinfo : EIATTR_KPARAM_INFO
	.align		4
.L_56:
        /*018c*/ 	.byte	0x04, 0x17
        /*018e*/ 	.short	(.L_58 - .L_57)
.L_57:
        /*0190*/ 	.word	0x00000000
        /*0194*/ 	.short	0x0002
        /*0196*/ 	.short	0x0010
        /*0198*/ 	.byte	0x00, 0xf4, 0x21, 0x00


	//----- nvinfo : EIATTR_KPARAM_INFO
	.align		4
.L_58:
        /*019c*/ 	.byte	0x04, 0x17
        /*019e*/ 	.short	(.L_60 - .L_59)
.L_59:
        /*01a0*/ 	.word	0x00000000
        /*01a4*/ 	.short	0x0001
        /*01a6*/ 	.short	0x0008
        /*01a8*/ 	.byte	0x00, 0xf4, 0x21, 0x00


	//----- nvinfo : EIATTR_KPARAM_INFO
	.align		4
.L_60:
        /*01ac*/ 	.byte	0x04, 0x17
        /*01ae*/ 	.short	(.L_62 - .L_61)
.L_61:
        /*01b0*/ 	.word	0x00000000
        /*01b4*/ 	.short	0x0000
        /*01b6*/ 	.short	0x0000
        /*01b8*/ 	.byte	0x00, 0xf4, 0x21, 0x00


	//----- nvinfo : EIATTR_MAXREG_COUNT
	.align		4
.L_62:
        /*01bc*/ 	.byte	0x03, 0x1b
        /*01be*/ 	.short	0x00ff


	//----- nvinfo : EIATTR_NUM_BARRIERS
	.align		4
        /*01c0*/ 	.byte	0x02, 0x4c
        /*01c2*/ 	.byte	0x01
	.zero		1


	//----- nvinfo : EIATTR_MERCURY_ISA_VERSION
	.align		4
        /*01c4*/ 	.byte	0x03, 0x5f
        /*01c6*/ 	.short	0x0000


	//----- nvinfo : EIATTR_COOP_GROUP_MASK_REGIDS
	.align		4
        /*01c8*/ 	.byte	0x04, 0x29
        /*01ca*/ 	.short	(.L_64 - .L_63)


	//   ....[0]....
.L_63:
        /*01cc*/ 	.word	0xffffffff


	//   ....[1]....
        /*01d0*/ 	.word	0xffffffff


	//   ....[2]....
        /*01d4*/ 	.word	0xffffffff


	//   ....[3]....
        /*01d8*/ 	.word	0xffffffff


	//   ....[4]....
        /*01dc*/ 	.word	0xffffffff


	//   ....[5]....
        /*01e0*/ 	.word	0xffffffff


	//   ....[6]....
        /*01e4*/ 	.word	0xffffffff


	//   ....[7]....
        /*01e8*/ 	.word	0xffffffff


	//----- nvinfo : EIATTR_COOP_GROUP_INSTR_OFFSETS
	.align		4
.L_64:
        /*01ec*/ 	.byte	0x04, 0x28
        /*01ee*/ 	.short	(.L_66 - .L_65)


	//   ....[0]....
.L_65:
        /*01f0*/ 	.word	0x00002d80


	//   ....[1]....
        /*01f4*/ 	.word	0x00002da0


	//   ....[2]....
        /*01f8*/ 	.word	0x00002dc0


	//   ....[3]....
        /*01fc*/ 	.word	0x00002de0


	//   ....[4]....
        /*0200*/ 	.word	0x000036a0


	//   ....[5]....
        /*0204*/ 	.word	0x000036b0


	//   ....[6]....
        /*0208*/ 	.word	0x000039b0


	//   ....[7]....
        /*020c*/ 	.word	0x000039c0


	//----- nvinfo : EIATTR_EXIT_INSTR_OFFSETS
	.align		4
.L_66:
        /*0210*/ 	.byte	0x04, 0x1c
        /*0212*/ 	.short	(.L_68 - .L_67)


	//   ....[0]....
.L_67:
        /*0214*/ 	.word	0x00006400


	//   ....[1]....
        /*0218*/ 	.word	0x000064a0


	//----- nvinfo : EIATTR_REQNTID
	.align		4
.L_68:
        /*021c*/ 	.byte	0x04, 0x10
        /*021e*/ 	.short	(.L_70 - .L_69)
.L_69:
        /*0220*/ 	.word	0x00000100
        /*0224*/ 	.word	0x00000001
        /*0228*/ 	.word	0x00000001
.L_70:


//--------------------- .nv.callgraph             --------------------------
	.section	.nv.callgraph,"",@"SHT_CUDA_CALLGRAPH"
	.align	4
	.sectionentsize	8
	.align		4
        /*0000*/ 	.word	0x00000000
	.align		4
        /*0004*/ 	.word	0xffffffff
	.align		4
        /*0008*/ 	.word	0x00000000
	.align		4
        /*000c*/ 	.word	0xfffffffe
	.align		4
        /*0010*/ 	.word	0x00000000
	.align		4
        /*0014*/ 	.word	0xfffffffd
	.align		4
        /*0018*/ 	.word	0x00000000
	.align		4
        /*001c*/ 	.word	0xfffffffc


//--------------------- .nv.rel.action            --------------------------
	.section	.nv.rel.action,"",@"SHT_CUDA_RELOCINFO"
	.align	8
	.sectionentsize	8
        /*0000*/ 	.byte	0x73, 0x00, 0x00, 0x00, 0x00, 0x00, 0x00, 0x00, 0x00, 0x00, 0x00, 0x11, 0x25, 0x00, 0x05, 0x36


//--------------------- .nv.constant4             --------------------------
	.section	.nv.constant4,"a",@progbits
	.align	8
	.align		8
.nv.constant4:
        /*0000*/ 	.dword	_$_str


//--------------------- .nv.constant0.attn_fwd    --------------------------
	.section	.nv.constant0.attn_fwd,"a",@progbits
	.sectionflags	@""
	.align	4
.nv.constant0.attn_fwd:
	.zero		488


//--------------------- .text.attn_fwd            --------------------------
	.section	.text.attn_fwd,"ax",@progbits
	.sectioninfo	@"SHI_REGISTERS=244"
	.align	128
        .global         attn_fwd
        .type           attn_fwd,@function
        .size           attn_fwd,(.L_x_3 - attn_fwd)
        .other          attn_fwd,@"STO_CUDA_ENTRY STV_DEFAULT"
attn_fwd:
.text.attn_fwd:
[----:B------:R-:W-:Y:S02]  /*0000*/  IMAD.MOV.U32 R1, RZ, RZ, c[0x0][0x28] ;  /* 0x00000a00ff017624 */ /* 0x000fe400078e00ff */
[----:B------:R-:W0:Y:S01]  /*0010*/  S2R R0, SR_TID.X ;  /* 0x0000000000007919 */ /* 0x000e220000002100 */
[----:B------:R-:W-:Y:S01]  /*0020*/  MOV R11, c[0x0][0x198] ;  /* 0x00006600000b7a02 */ /* 0x000fe20000000f00 */
[----:B------:R-:W-:Y:S02]  /*0030*/  ULDC.64 UR4, c[0x0][0x118] ;  /* 0x0000460000047ab9 */ /* 0x000fe40000000a00 */
[----:B------:R-:W1:Y:S04]  /*0040*/  S2R R4, SR_CTAID.X ;  /* 0x0000000000047919 */ /* 0x000e680000002500 */
[----:B------:R-:W2:Y:S01]  /*0050*/  S2R R2, SR_CTAID.Y ;  /* 0x0000000000027919 */ /* 0x000ea20000002600 */
[----:B0-----:R-:W-:-:S05]  /*0060*/  LOP3.LUT R9, R0, 0x7f, RZ, 0xc0, !PT ;  /* 0x0000007f00097812 */ /* 0x001fca00078ec0ff */
[----:B-1----:R-:W-:Y:S01]  /*0070*/  IMAD R3, R4, 0x80, R9 ;  /* 0x0000008004037824 */ /* 0x002fe200078e0209 */
[----:B------:R-:W-:Y:S01]  /*0080*/  SHF.R.U32.HI R4, RZ, 0x7, R0 ;  /* 0x00000007ff047819 */ /* 0x000fe20000011600 */
[----:B--2---:R-:W-:Y:S02]  /*0090*/  IMAD R5, R2, c[0x0][0x190], RZ ;  /* 0x0000640002057a24 */ /* 0x004fe400078e02ff */
[----:B------:R-:W-:Y:S01]  /*00a0*/  IMAD R7, R3, c[0x0][0x194], RZ ;  /* 0x0000650003077a24 */ /* 0x000fe200078e02ff */
[----:B------:R-:W-:Y:S01]  /*00b0*/  SGXT.U32 R4, R4, 0x1 ;  /* 0x000000010404781a */ /* 0x000fe20000000000 */
[----:B------:R-:W-:Y:S02]  /*00c0*/  IMAD.SHL.U32 R6, R5, 0x2, RZ ;  /* 0x0000000205067824 */ /* 0x000fe400078e00ff */
[----:B------:R-:W-:Y:S02]  /*00d0*/  IMAD.SHL.U32 R13, R7, 0x2, RZ ;  /* 0x00000002070d7824 */ /* 0x000fe400078e00ff */
[----:B------:R-:W-:-:S02]  /*00e0*/  IMAD R10, R4, c[0x0][0x198], RZ ;  /* 0x00006600040a7a24 */ /* 0x000fc400078e02ff */
[----:B------:R-:W-:Y:S01]  /*00f0*/  IMAD.HI R5, R5, 0x2, RZ ;  /* 0x0000000205057827 */ /* 0x000fe200078e02ff */
[----:B------:R-:W-:Y:S02]  /*0100*/  IADD3 R6, P0, P1, R13, c[0x0][0x160], R6 ;  /* 0x000058000d067a10 */ /* 0x000fe4000791e006 */
[----:B------:R-:W-:Y:S01]  /*0110*/  LEA R18, R11, R10, 0x1 ;  /* 0x0000000a0b127211 */ /* 0x000fe200078e08ff */
[----:B------:R-:W-:-:S04]  /*0120*/  IMAD.HI R8, R7, 0x2, RZ ;  /* 0x0000000207087827 */ /* 0x000fc800078e02ff */
[C---:B------:R-:W-:Y:S01]  /*0130*/  IMAD R20, R11.reuse, 0x2, R18 ;  /* 0x000000020b147824 */ /* 0x040fe200078e0212 */
[----:B------:R-:W-:Y:S02]  /*0140*/  IADD3.X R5, R8, c[0x0][0x164], R5, P0, P1 ;  /* 0x0000590008057a10 */ /* 0x000fe400007e2405 */
[-C--:B------:R-:W-:Y:S02]  /*0150*/  LEA R12, P0, R10, R6.reuse, 0x1 ;  /* 0x000000060a0c7211 */ /* 0x080fe400078008ff */
[-C--:B------:R-:W-:Y:S02]  /*0160*/  LEA R14, P1, R18, R6.reuse, 0x1 ;  /* 0x00000006120e7211 */ /* 0x080fe400078208ff */
[-C--:B------:R-:W-:Y:S01]  /*0170*/  LEA.HI.X.SX32 R13, R10, R5.reuse, 0x1, P0 ;  /* 0x000000050a0d7211 */ /* 0x080fe200000f0eff */
[C---:B------:R-:W-:Y:S01]  /*0180*/  IMAD R10, R11.reuse, 0x2, R20 ;  /* 0x000000020b0a7824 */ /* 0x040fe200078e0214 */
[----:B------:R-:W-:Y:S02]  /*0190*/  LEA R16, P0, R20, R6, 0x1 ;  /* 0x0000000614107211 */ /* 0x000fe400078008ff */
[----:B------:R-:W-:Y:S01]  /*01a0*/  LEA.HI.X.SX32 R15, R18, R5, 0x1, P1 ;  /* 0x00000005120f7211 */ /* 0x000fe200008f0eff */
[----:B------:R0:W2:Y:S01]  /*01b0*/  LDG.E.U16 R8, [R12.64] ;  /* 0x000000040c087981 */ /* 0x0000a2000c1e1500 */
[----:B------:R-:W-:-:S02]  /*01c0*/  LEA R22, R11, R10, 0x1 ;  /* 0x0000000a0b167211 */ /* 0x000fc400078e08ff */
[-C--:B------:R-:W-:Y:S01]  /*01d0*/  LEA.HI.X.SX32 R17, R20, R5.reuse, 0x1, P0 ;  /* 0x0000000514117211 */ /* 0x080fe200000f0eff */
[----:B------:R1:W3:Y:S01]  /*01e0*/  LDG.E.U16 R7, [R14.64] ;  /* 0x000000040e077981 */ /* 0x0002e2000c1e1500 */
[-C--:B------:R-:W-:Y:S01]  /*01f0*/  LEA R18, P0, R10, R6.reuse, 0x1 ;  /* 0x000000060a127211 */ /* 0x080fe200078008ff */
[C---:B------:R-:W-:Y:S01]  /*0200*/  IMAD R24, R11.reuse, 0x2, R22 ;  /* 0x000000020b187824 */ /* 0x040fe200078e0216 */
[-C--:B------:R-:W-:Y:S02]  /*0210*/  LEA R20, P1, R22, R6.reuse, 0x1 ;  /* 0x0000000616147211 */ /* 0x080fe400078208ff */
[-C--:B------:R-:W-:Y:S01]  /*0220*/  LEA.HI.X.SX32 R19, R10, R5.reuse, 0x1, P0 ;  /* 0x000000050a137211 */ /* 0x080fe200000f0eff */
[----:B------:R-:W-:Y:S01]  /*0230*/  IMAD R26, R11, 0x2, R24 ;  /* 0x000000020b1a7824 */ /* 0x000fe200078e0218 */
[----:B------:R-:W-:Y:S01]  /*0240*/  LEA.HI.X.SX32 R21, R22, R5, 0x1, P1 ;  /* 0x0000000516157211 */ /* 0x000fe200008f0eff */
[----:B------:R4:W5:Y:S01]  /*0250*/  LDG.E.U16 R10, [R16.64] ;  /* 0x00000004100a7981 */ /* 0x000962000c1e1500 */
[----:B------:R-:W-:-:S02]  /*0260*/  LEA R22, P0, R24, R6, 0x1 ;  /* 0x0000000618167211 */ /* 0x000fc400078008ff */
[C---:B------:R-:W-:Y:S01]  /*0270*/  LEA R28, R11.reuse, R26, 0x1 ;  /* 0x0000001a0b1c7211 */ /* 0x040fe200078e08ff */
[----:B0-----:R0:W2:Y:S01]  /*0280*/  LDG.E.U16 R13, [R18.64] ;  /* 0x00000004120d7981 */ /* 0x0010a2000c1e1500 */
[-C--:B------:R-:W-:Y:S02]  /*0290*/  LEA.HI.X.SX32 R23, R24, R5.reuse, 0x1, P0 ;  /* 0x0000000518177211 */ /* 0x080fe400000f0eff */
[CC--:B-1----:R-:W-:Y:S01]  /*02a0*/  LEA R14, P0, R26.reuse, R6.reuse, 0x1 ;  /* 0x000000061a0e7211 */ /* 0x0c2fe200078008ff */
[----:B------:R1:W2:Y:S03]  /*02b0*/  LDG.E.U16 R12, [R20.64] ;  /* 0x00000004140c7981 */ /* 0x0002a6000c1e1500 */
[-C--:B------:R-:W-:Y:S01]  /*02c0*/  LEA.HI.X.SX32 R15, R26, R5.reuse, 0x1, P0 ;  /* 0x000000051a0f7211 */ /* 0x080fe200000f0eff */
[C---:B------:R-:W-:Y:S01]  /*02d0*/  IMAD R26, R11.reuse, 0x2, R28 ;  /* 0x000000020b1a7824 */ /* 0x040fe200078e021c */
[-C--:B----4-:R-:W-:Y:S01]  /*02e0*/  LEA R16, P0, R28, R6.reuse, 0x1 ;  /* 0x000000061c107211 */ /* 0x090fe200078008ff */
[----:B------:R4:W2:Y:S02]  /*02f0*/  LDG.E.U16 R31, [R22.64] ;  /* 0x00000004161f7981 */ /* 0x0008a4000c1e1500 */
[----:B------:R-:W-:Y:S01]  /*0300*/  IMAD R30, R11, 0x2, R26 ;  /* 0x000000020b1e7824 */ /* 0x000fe200078e021a */
[----:B------:R-:W-:Y:S01]  /*0310*/  LEA R24, P1, R26, R6, 0x1 ;  /* 0x000000061a187211 */ /* 0x000fe200078208ff */
[----:B------:R1:W2:Y:S01]  /*0320*/  LDG.E.U16 R52, [R14.64] ;  /* 0x000000040e347981 */ /* 0x0002a2000c1e1500 */
[----:B------:R-:W-:-:S02]  /*0330*/  LEA.HI.X.SX32 R17, R28, R5, 0x1, P0 ;  /* 0x000000051c117211 */ /* 0x000fc400000f0eff */
[-C--:B------:R-:W-:Y:S02]  /*0340*/  LEA.HI.X.SX32 R25, R26, R5.reuse, 0x1, P1 ;  /* 0x000000051a197211 */ /* 0x080fe400008f0eff */
[C---:B0-----:R-:W-:Y:S01]  /*0350*/  LEA R18, P0, R30.reuse, R6, 0x1 ;  /* 0x000000061e127211 */ /* 0x041fe200078008ff */
[----:B------:R0:W2:Y:S01]  /*0360*/  LDG.E.U16 R33, [R16.64] ;  /* 0x0000000410217981 */ /* 0x0000a2000c1e1500 */
[C---:B------:R-:W-:Y:S02]  /*0370*/  LEA R26, R11.reuse, R30, 0x1 ;  /* 0x0000001e0b1a7211 */ /* 0x040fe400078e08ff */
[-C--:B------:R-:W-:Y:S01]  /*0380*/  LEA.HI.X.SX32 R19, R30, R5.reuse, 0x1, P0 ;  /* 0x000000051e137211 */ /* 0x080fe200000f0eff */
[----:B------:R0:W2:Y:S01]  /*0390*/  LDG.E.U16 R54, [R24.64] ;  /* 0x0000000418367981 */ /* 0x0000a2000c1e1500 */
[CC--:B-1----:R-:W-:Y:S01]  /*03a0*/  LEA R20, P0, R26.reuse, R6.reuse, 0x1 ;  /* 0x000000061a147211 */ /* 0x0c2fe200078008ff */
[C---:B------:R-:W-:Y:S02]  /*03b0*/  IMAD R28, R11.reuse, 0x2, R26 ;  /* 0x000000020b1c7824 */ /* 0x040fe400078e021a */
[----:B------:R1:W2:Y:S01]  /*03c0*/  LDG.E.U16 R35, [R18.64] ;  /* 0x0000000412237981 */ /* 0x0002a2000c1e1500 */
[----:B------:R-:W-:Y:S01]  /*03d0*/  LEA.HI.X.SX32 R21, R26, R5, 0x1, P0 ;  /* 0x000000051a157211 */ /* 0x000fe200000f0eff */
[----:B------:R-:W-:Y:S01]  /*03e0*/  IMAD R26, R11, 0x2, R28 ;  /* 0x000000020b1a7824 */ /* 0x000fe200078e021c */
[----:B------:R-:W-:-:S03]  /*03f0*/  LEA R14, P0, R28, R6, 0x1 ;  /* 0x000000061c0e7211 */ /* 0x000fc600078008ff */
[----:B------:R1:W2:Y:S01]  /*0400*/  LDG.E.U16 R56, [R20.64] ;  /* 0x0000000414387981 */ /* 0x0002a2000c1e1500 */
[----:B------:R-:W-:Y:S02]  /*0410*/  LEA R30, R11, R26, 0x1 ;  /* 0x0000001a0b1e7211 */ /* 0x000fe400078e08ff */
[----:B----4-:R-:W-:-:S03]  /*0420*/  LEA R22, P1, R26, R6, 0x1 ;  /* 0x000000061a167211 */ /* 0x010fc600078208ff */
[----:B0-----:R-:W-:Y:S01]  /*0430*/  IMAD R24, R11, 0x2, R30 ;  /* 0x000000020b187824 */ /* 0x001fe200078e021e */
[----:B------:R-:W-:-:S03]  /*0440*/  LEA.HI.X.SX32 R23, R26, R5, 0x1, P1 ;  /* 0x000000051a177211 */ /* 0x000fc600008f0eff */
[C---:B------:R-:W-:Y:S01]  /*0450*/  IMAD R26, R11.reuse, 0x2, R24 ;  /* 0x000000020b1a7824 */ /* 0x040fe200078e0218 */
[-C--:B------:R-:W-:Y:S01]  /*0460*/  LEA.HI.X.SX32 R15, R28, R5.reuse, 0x1, P0 ;  /* 0x000000051c0f7211 */ /* 0x080fe200000f0eff */
[----:B------:R0:W4:Y:S01]  /*0470*/  LDG.E.U16 R58, [R22.64] ;  /* 0x00000004163a7981 */ /* 0x000122000c1e1500 */
[C---:B------:R-:W-:Y:S02]  /*0480*/  LEA R16, P0, R30.reuse, R6, 0x1 ;  /* 0x000000061e107211 */ /* 0x040fe400078008ff */
[C---:B------:R-:W-:Y:S01]  /*0490*/  LEA R28, R11.reuse, R26, 0x1 ;  /* 0x0000001a0b1c7211 */ /* 0x040fe200078e08ff */
[----:B------:R0:W2:Y:S01]  /*04a0*/  LDG.E.U16 R37, [R14.64] ;  /* 0x000000040e257981 */ /* 0x0000a2000c1e1500 */
[----:B------:R-:W-:Y:S02]  /*04b0*/  LEA.HI.X.SX32 R17, R30, R5, 0x1, P0 ;  /* 0x000000051e117211 */ /* 0x000fe400000f0eff */
[----:B-1----:R-:W-:Y:S01]  /*04c0*/  LEA R18, P0, R24, R6, 0x1 ;  /* 0x0000000618127211 */ /* 0x002fe200078008ff */
[----:B------:R-:W-:-:S02]  /*04d0*/  IMAD R30, R11, 0x2, R28 ;  /* 0x000000020b1e7824 */ /* 0x000fc400078e021c */
[----:B------:R1:W2:Y:S01]  /*04e0*/  LDG.E.U16 R39, [R16.64] ;  /* 0x0000000410277981 */ /* 0x0002a2000c1e1500 */
[-C--:B------:R-:W-:Y:S01]  /*04f0*/  LEA.HI.X.SX32 R19, R24, R5.reuse, 0x1, P0 ;  /* 0x0000000518137211 */ /* 0x080fe200000f0eff */
[C---:B0-----:R-:W-:Y:S01]  /*0500*/  IMAD R22, R11.reuse, 0x2, R30 ;  /* 0x000000020b167824 */ /* 0x041fe200078e021e */
[-C--:B------:R-:W-:Y:S02]  /*0510*/  LEA R20, P0, R26, R6.reuse, 0x1 ;  /* 0x000000061a147211 */ /* 0x080fe400078008ff */
[-C--:B------:R-:W-:Y:S01]  /*0520*/  LEA R24, P1, R28, R6.reuse, 0x1 ;  /* 0x000000061c187211 */ /* 0x080fe200078208ff */
[----:B------:R0:W3:Y:S01]  /*0530*/  LDG.E.U16 R60, [R18.64] ;  /* 0x00000004123c7981 */ /* 0x0000e2000c1e1500 */
[-C--:B------:R-:W-:Y:S02]  /*0540*/  LEA.HI.X.SX32 R21, R26, R5.reuse, 0x1, P0 ;  /* 0x000000051a157211 */ /* 0x080fe400000f0eff */
[C---:B------:R-:W-:Y:S02]  /*0550*/  LEA R14, P0, R30.reuse, R6, 0x1 ;  /* 0x000000061e0e7211 */ /* 0x040fe400078008ff */
[----:B------:R-:W-:Y:S01]  /*0560*/  LEA R26, R11, R22, 0x1 ;  /* 0x000000160b1a7211 */ /* 0x000fe200078e08ff */
[----:B------:R0:W3:Y:S01]  /*0570*/  LDG.E.U16 R41, [R20.64] ;  /* 0x0000000414297981 */ /* 0x0000e2000c1e1500 */
[----:B------:R-:W-:-:S02]  /*0580*/  LEA.HI.X.SX32 R15, R30, R5, 0x1, P0 ;  /* 0x000000051e0f7211 */ /* 0x000fc400000f0eff */
[-C--:B------:R-:W-:Y:S01]  /*0590*/  LEA.HI.X.SX32 R25, R28, R5.reuse, 0x1, P1 ;  /* 0x000000051c197211 */ /* 0x080fe200008f0eff */
[C---:B------:R-:W-:Y:S01]  /*05a0*/  IMAD R28, R11.reuse, 0x2, R26 ;  /* 0x000000020b1c7824 */ /* 0x040fe200078e021a */
[CC--:B-1----:R-:W-:Y:S01]  /*05b0*/  LEA R16, P0, R22.reuse, R6.reuse, 0x1 ;  /* 0x0000000616107211 */ /* 0x0c2fe200078008ff */
[----:B------:R1:W3:Y:S02]  /*05c0*/  LDG.E.U16 R43, [R14.64] ;  /* 0x000000040e2b7981 */ /* 0x0002e4000c1e1500 */
[----:B------:R-:W-:Y:S01]  /*05d0*/  IMAD R30, R11, 0x2, R28 ;  /* 0x000000020b1e7824 */ /* 0x000fe200078e021c */
[-C--:B------:R-:W-:Y:S01]  /*05e0*/  LEA.HI.X.SX32 R17, R22, R5.reuse, 0x1, P0 ;  /* 0x0000000516117211 */ /* 0x080fe200000f0eff */
[----:B------:R1:W3:Y:S01]  /*05f0*/  LDG.E.U16 R62, [R24.64] ;  /* 0x00000004183e7981 */ /* 0x0002e2000c1e1500 */
[-C--:B0-----:R-:W-:Y:S02]  /*0600*/  LEA R18, P0, R26, R6.reuse, 0x1 ;  /* 0x000000061a127211 */ /* 0x081fe400078008ff */
[----:B------:R-:W-:Y:S01]  /*0610*/  LEA R22, P1, R28, R6, 0x1 ;  /* 0x000000061c167211 */ /* 0x000fe200078208ff */
[----:B------:R0:W5:Y:S01]  /*0620*/  LDG.E.U16 R64, [R16.64] ;  /* 0x0000000410407981 */ /* 0x000162000c1e1500 */
[----:B------:R-:W-:-:S02]  /*0630*/  LEA.HI.X.SX32 R19, R26, R5, 0x1, P0 ;  /* 0x000000051a137211 */ /* 0x000fc400000f0eff */
[C---:B------:R-:W-:Y:S02]  /*0640*/  LEA R26, R11.reuse, R30, 0x1 ;  /* 0x0000001e0b1a7211 */ /* 0x040fe400078e08ff */
[-C--:B------:R-:W-:Y:S01]  /*0650*/  LEA.HI.X.SX32 R23, R28, R5.reuse, 0x1, P1 ;  /* 0x000000051c177211 */ /* 0x080fe200008f0eff */
[----:B------:R0:W5:Y:S01]  /*0660*/  LDG.E.U16 R45, [R18.64] ;  /* 0x00000004122d7981 */ /* 0x000162000c1e1500 */
[CC--:B------:R-:W-:Y:S01]  /*0670*/  LEA R20, P0, R30.reuse, R6.reuse, 0x1 ;  /* 0x000000061e147211 */ /* 0x0c0fe200078008ff */
[C---:B------:R-:W-:Y:S02]  /*0680*/  IMAD R28, R11.reuse, 0x2, R26 ;  /* 0x000000020b1c7824 */ /* 0x040fe400078e021a */
[----:B------:R0:W5:Y:S01]  /*0690*/  LDG.E.U16 R66, [R22.64] ;  /* 0x0000000416427981 */ /* 0x000162000c1e1500 */
[----:B------:R-:W-:Y:S01]  /*06a0*/  LEA.HI.X.SX32 R21, R30, R5, 0x1, P0 ;  /* 0x000000051e157211 */ /* 0x000fe200000f0eff */
[----:B------:R-:W-:Y:S01]  /*06b0*/  IMAD R30, R11, 0x2, R28 ;  /* 0x000000020b1e7824 */ /* 0x000fe200078e021c */
[----:B-1----:R-:W-:-:S03]  /*06c0*/  LEA R14, P0, R26, R6, 0x1 ;  /* 0x000000061a0e7211 */ /* 0x002fc600078008ff */
[----:B------:R1:W5:Y:S01]  /*06d0*/  LDG.E.U16 R47, [R20.64] ;  /* 0x00000004142f7981 */ /* 0x000362000c1e1500 */
[-C--:B------:R-:W-:Y:S02]  /*06e0*/  LEA.HI.X.SX32 R15, R26, R5.reuse, 0x1, P0 ;  /* 0x000000051a0f7211 */ /* 0x080fe400000f0eff */
[C---:B------:R-:W-:Y:S02]  /*06f0*/  LEA R26, R11.reuse, R30, 0x1 ;  /* 0x0000001e0b1a7211 */ /* 0x040fe400078e08ff */
[CC--:B0-----:R-:W-:Y:S01]  /*0700*/  LEA R16, P0, R28.reuse, R6.reuse, 0x1 ;  /* 0x000000061c107211 */ /* 0x0c1fe200078008ff */
[----:B------:R0:W5:Y:S02]  /*0710*/  LDG.E.U16 R68, [R14.64] ;  /* 0x000000040e447981 */ /* 0x000164000c1e1500 */
[C---:B------:R-:W-:Y:S01]  /*0720*/  IMAD R32, R11.reuse, 0x2, R26 ;  /* 0x000000020b207824 */ /* 0x040fe200078e021a */
[-C--:B------:R-:W-:Y:S02]  /*0730*/  LEA.HI.X.SX32 R17, R28, R5.reuse, 0x1, P0 ;  /* 0x000000051c117211 */ /* 0x080fe400000f0eff */
[-C--:B------:R-:W-:Y:S01]  /*0740*/  LEA R24, P1, R30, R6.reuse, 0x1 ;  /* 0x000000061e187211 */ /* 0x080fe200078208ff */
[----:B------:R-:W-:Y:S01]  /*0750*/  IMAD R28, R11, 0x2, R32 ;  /* 0x000000020b1c7824 */ /* 0x000fe200078e0220 */
[----:B------:R-:W-:Y:S01]  /*0760*/  LEA R18, P0, R26, R6, 0x1 ;  /* 0x000000061a127211 */ /* 0x000fe200078008ff */
[----:B------:R0:W5:Y:S01]  /*0770*/  LDG.E.U16 R49, [R16.64] ;  /* 0x0000000410317981 */ /* 0x000162000c1e1500 */
[----:B------:R-:W-:-:S02]  /*0780*/  LEA.HI.X.SX32 R25, R30, R5, 0x1, P1 ;  /* 0x000000051e197211 */ /* 0x000fc400008f0eff */
[C---:B------:R-:W-:Y:S02]  /*0790*/  LEA R30, R11.reuse, R28, 0x1 ;  /* 0x0000001c0b1e7211 */ /* 0x040fe400078e08ff */
[-C--:B------:R-:W-:Y:S01]  /*07a0*/  LEA.HI.X.SX32 R19, R26, R5.reuse, 0x1, P0 ;  /* 0x000000051a137211 */ /* 0x080fe200000f0eff */
[----:B------:R0:W5:Y:S02]  /*07b0*/  LDG.E.U16 R70, [R24.64] ;  /* 0x0000000418467981 */ /* 0x000164000c1e1500 */
[C---:B------:R-:W-:Y:S01]  /*07c0*/  IMAD R26, R11.reuse, 0x2, R30 ;  /* 0x000000020b1a7824 */ /* 0x040fe200078e021e */
[C---:B-1----:R-:W-:Y:S01]  /*07d0*/  LEA R20, P0, R32.reuse, R6, 0x1 ;  /* 0x0000000620147211 */ /* 0x042fe200078008ff */
[----:B------:R1:W5:Y:S02]  /*07e0*/  LDG.E.U16 R51, [R18.64] ;  /* 0x0000000412337981 */ /* 0x000364000c1e1500 */
[----:B------:R-:W-:Y:S01]  /*07f0*/  IMAD R34, R11, 0x2, R26 ;  /* 0x000000020b227824 */ /* 0x000fe200078e021a */
[----:B------:R-:W-:-:S04]  /*0800*/  LEA.HI.X.SX32 R21, R32, R5, 0x1, P0 ;  /* 0x0000000520157211 */ /* 0x000fc800000f0eff */
[C---:B------:R-:W-:Y:S01]  /*0810*/  LEA R32, R11.reuse, R34, 0x1 ;  /* 0x000000220b207211 */ /* 0x040fe200078e08ff */
[----:B------:R1:W5:Y:S04]  /*0820*/  LDG.E.U16 R72, [R20.64] ;  /* 0x0000000414487981 */ /* 0x000368000c1e1500 */
[----:B------:R-:W-:Y:S01]  /*0830*/  IMAD R36, R11, 0x2, R32 ;  /* 0x000000020b247824 */ /* 0x000fe200078e0220 */
[----:B0-----:R-:W-:-:S03]  /*0840*/  LEA R14, P0, R28, R6, 0x1 ;  /* 0x000000061c0e7211 */ /* 0x001fc600078008ff */
[C---:B------:R-:W-:Y:S01]  /*0850*/  IMAD R24, R11.reuse, 0x2, R36 ;  /* 0x000000020b187824 */ /* 0x040fe200078e0224 */
[-C--:B------:R-:W-:Y:S02]  /*0860*/  LEA.HI.X.SX32 R15, R28, R5.reuse, 0x1, P0 ;  /* 0x000000051c0f7211 */ /* 0x080fe400000f0eff */
[----:B------:R-:W-:Y:S02]  /*0870*/  LEA R16, P0, R26, R6, 0x1 ;  /* 0x000000061a107211 */ /* 0x000fe400078008ff */
[C---:B------:R-:W-:Y:S01]  /*0880*/  LEA R28, R11.reuse, R24, 0x1 ;  /* 0x000000180b1c7211 */ /* 0x040fe200078e08ff */
[----:B------:R0:W5:Y:S01]  /*0890*/  LDG.E.U16 R53, [R14.64] ;  /* 0x000000040e357981 */ /* 0x000162000c1e1500 */
[----:B------:R-:W-:Y:S02]  /*08a0*/  LEA R22, P1, R30, R6, 0x1 ;  /* 0x000000061e167211 */ /* 0x000fe400078208ff */
[-C--:B------:R-:W-:Y:S01]  /*08b0*/  LEA.HI.X.SX32 R17, R26, R5.reuse, 0x1, P0 ;  /* 0x000000051a117211 */ /* 0x080fe200000f0eff */
[----:B------:R-:W-:Y:S01]  /*08c0*/  IMAD R26, R11, 0x2, R28 ;  /* 0x000000020b1a7824 */ /* 0x000fe200078e021c */
[----:B------:R-:W-:-:S02]  /*08d0*/  LEA.HI.X.SX32 R23, R30, R5, 0x1, P1 ;  /* 0x000000051e177211 */ /* 0x000fc400008f0eff */
[CC--:B-1----:R-:W-:Y:S01]  /*08e0*/  LEA R18, P0, R34.reuse, R6.reuse, 0x1 ;  /* 0x0000000622127211 */ /* 0x0c2fe200078008ff */
[C---:B------:R-:W-:Y:S01]  /*08f0*/  IMAD R30, R11.reuse, 0x2, R26 ;  /* 0x000000020b1e7824 */ /* 0x040fe200078e021a */
[----:B------:R1:W5:Y:S02]  /*0900*/  LDG.E.U16 R55, [R16.64] ;  /* 0x0000000410377981 */ /* 0x000364000c1e1500 */
[-C--:B------:R-:W-:Y:S02]  /*0910*/  LEA.HI.X.SX32 R19, R34, R5.reuse, 0x1, P0 ;  /* 0x0000000522137211 */ /* 0x080fe400000f0eff */
[----:B------:R-:W-:Y:S01]  /*0920*/  LEA R20, P0, R32, R6, 0x1 ;  /* 0x0000000620147211 */ /* 0x000fe200078008ff */
[----:B------:R1:W5:Y:S01]  /*0930*/  LDG.E.U16 R74, [R22.64] ;  /* 0x00000004164a7981 */ /* 0x000362000c1e1500 */
[C---:B------:R-:W-:Y:S02]  /*0940*/  LEA R34, R11.reuse, R30, 0x1 ;  /* 0x0000001e0b227211 */ /* 0x040fe400078e08ff */
[----:B0-----:R-:W-:Y:S01]  /*0950*/  LEA R14, P1, R36, R6, 0x1 ;  /* 0x00000006240e7211 */ /* 0x001fe200078208ff */
[----:B------:R0:W5:Y:S01]  /*0960*/  LDG.E.U16 R76, [R18.64] ;  /* 0x00000004124c7981 */ /* 0x000162000c1e1500 */
[-C--:B------:R-:W-:Y:S01]  /*0970*/  LEA.HI.X.SX32 R21, R32, R5.reuse, 0x1, P0 ;  /* 0x0000000520157211 */ /* 0x080fe200000f0eff */
[----:B------:R-:W-:Y:S01]  /*0980*/  IMAD R32, R11, 0x2, R34 ;  /* 0x000000020b207824 */ /* 0x000fe200078e0222 */
[----:B------:R-:W-:-:S02]  /*0990*/  LEA.HI.X.SX32 R15, R36, R5, 0x1, P1 ;  /* 0x00000005240f7211 */ /* 0x000fc400008f0eff */
[CC--:B-1----:R-:W-:Y:S01]  /*09a0*/  LEA R22, P0, R24.reuse, R6.reuse, 0x1 ;  /* 0x0000000618167211 */ /* 0x0c2fe200078008ff */
[C---:B------:R-:W-:Y:S02]  /*09b0*/  IMAD R36, R11.reuse, 0x2, R32 ;  /* 0x000000020b247824 */ /* 0x040fe400078e0220 */
[----:B------:R1:W5:Y:S01]  /*09c0*/  LDG.E.U16 R78, [R14.64] ;  /* 0x000000040e4e7981 */ /* 0x000362000c1e1500 */
[-C--:B------:R-:W-:Y:S02]  /*09d0*/  LEA.HI.X.SX32 R23, R24, R5.reuse, 0x1, P0 ;  /* 0x0000000518177211 */ /* 0x080fe400000f0eff */
[C---:B------:R-:W-:Y:S01]  /*09e0*/  LEA R16, P0, R28.reuse, R6, 0x1 ;  /* 0x000000061c107211 */ /* 0x040fe200078008ff */
[----:B------:R1:W5:Y:S01]  /*09f0*/  LDG.E.U16 R57, [R20.64] ;  /* 0x0000000414397981 */ /* 0x000362000c1e1500 */
[C---:B------:R-:W-:Y:S02]  /*0a00*/  LEA R38, R11.reuse, R36, 0x1 ;  /* 0x000000240b267211 */ /* 0x040fe400078e08ff */
[-C--:B------:R-:W-:Y:S01]  /*0a10*/  LEA.HI.X.SX32 R17, R28, R5.reuse, 0x1, P0 ;  /* 0x000000051c117211 */ /* 0x080fe200000f0eff */
[----:B------:R1:W5:Y:S02]  /*0a20*/  LDG.E.U16 R59, [R22.64] ;  /* 0x00000004163b7981 */ /* 0x000364000c1e1500 */
[C---:B------:R-:W-:Y:S01]  /*0a30*/  IMAD R28, R11.reuse, 0x2, R38 ;  /* 0x000000020b1c7824 */ /* 0x040fe200078e0226 */
[C---:B0-----:R-:W-:Y:S01]  /*0a40*/  LEA R18, P0, R26.reuse, R6, 0x1 ;  /* 0x000000061a127211 */ /* 0x041fe200078008ff */
[----:B------:R0:W5:Y:S02]  /*0a50*/  LDG.E.U16 R80, [R16.64] ;  /* 0x0000000410507981 */ /* 0x000164000c1e1500 */
[----:B------:R-:W-:Y:S01]  /*0a60*/  IMAD R40, R11, 0x2, R28 ;  /* 0x000000020b287824 */ /* 0x000fe200078e021c */
[----:B------:R-:W-:-:S02]  /*0a70*/  LEA.HI.X.SX32 R19, R26, R5, 0x1, P0 ;  /* 0x000000051a137211 */ /* 0x000fc400000f0eff */
[C---:B------:R-:W-:Y:S02]  /*0a80*/  LEA R24, P1, R30.reuse, R6, 0x1 ;  /* 0x000000061e187211 */ /* 0x040fe400078208ff */
[C---:B------:R-:W-:Y:S01]  /*0a90*/  LEA R26, R11.reuse, R40, 0x1 ;  /* 0x000000280b1a7211 */ /* 0x040fe200078e08ff */
[----:B------:R0:W5:Y:S01]  /*0aa0*/  LDG.E.U16 R61, [R18.64] ;  /* 0x00000004123d7981 */ /* 0x000162000c1e1500 */
[-C--:B------:R-:W-:Y:S02]  /*0ab0*/  LEA.HI.X.SX32 R25, R30, R5.reuse, 0x1, P1 ;  /* 0x000000051e197211 */ /* 0x080fe400008f0eff */
[-C--:B-1----:R-:W-:Y:S01]  /*0ac0*/  LEA R14, P0, R34, R6.reuse, 0x1 ;  /* 0x00000006220e7211 */ /* 0x082fe200078008ff */
[C---:B------:R-:W-:Y:S01]  /*0ad0*/  IMAD R30, R11.reuse, 0x2, R26 ;  /* 0x000000020b1e7824 */ /* 0x040fe200078e021a */
[-C--:B------:R-:W-:Y:S01]  /*0ae0*/  LEA R22, P1, R38, R6.reuse, 0x1 ;  /* 0x0000000626167211 */ /* 0x080fe200078208ff */
[----:B------:R1:W5:Y:S01]  /*0af0*/  LDG.E.U16 R82, [R24.64] ;  /* 0x0000000418527981 */ /* 0x000362000c1e1500 */
[----:B------:R-:W-:Y:S01]  /*0b00*/  LEA.HI.X.SX32 R15, R34, R5, 0x1, P0 ;  /* 0x00000005220f7211 */ /* 0x000fe200000f0eff */
[----:B------:R-:W-:Y:S01]  /*0b10*/  IMAD R34, R11, 0x2, R30 ;  /* 0x000000020b227824 */ /* 0x000fe200078e021e */
[----:B------:R-:W-:-:S02]  /*0b20*/  LEA R20, P0, R32, R6, 0x1 ;  /* 0x0000000620147211 */ /* 0x000fc400078008ff */
[-C--:B------:R-:W-:Y:S01]  /*0b30*/  LEA.HI.X.SX32 R23, R38, R5.reuse, 0x1, P1 ;  /* 0x0000000526177211 */ /* 0x080fe200008f0eff */
        /* <DEDUP_REMOVED lines=8> */
[----:B------:R-:W-:-:S04]  /*0bc0*/  LEA.HI.X.SX32 R17, R36, R5, 0x1, P0 ;  /* 0x0000000524117211 */ /* 0x000fc800000f0eff */
[C---:B------:R-:W-:Y:S01]  /*0bd0*/  LEA R36, R11.reuse, R44, 0x1 ;  /* 0x0000002c0b247211 */ /* 0x040fe200078e08ff */
[----:B------:R0:W5:Y:S04]  /*0be0*/  LDG.E.U16 R65, [R16.64] ;  /* 0x0000000410417981 */ /* 0x000168000c1e1500 */
[----:B------:R-:W-:Y:S01]  /*0bf0*/  IMAD R38, R11, 0x2, R36 ;  /* 0x000000020b267824 */ /* 0x000fe200078e0224 */
[----:B------:R-:W-:-:S03]  /*0c00*/  LEA R18, P0, R28, R6, 0x1 ;  /* 0x000000061c127211 */ /* 0x000fc600078008ff */
[C---:B------:R-:W-:Y:S01]  /*0c10*/  IMAD R46, R11.reuse, 0x2, R38 ;  /* 0x000000020b2e7824 */ /* 0x040fe200078e0226 */
[-C--:B------:R-:W-:Y:S02]  /*0c20*/  LEA.HI.X.SX32 R19, R28, R5.reuse, 0x1, P0 ;  /* 0x000000051c137211 */ /* 0x080fe400000f0eff */
[C---:B-1----:R-:W-:Y:S02]  /*0c30*/  LEA R14, P0, R40.reuse, R6, 0x1 ;  /* 0x00000006280e7211 */ /* 0x042fe400078008ff */
[----:B------:R-:W-:Y:S01]  /*0c40*/  LEA R28, R11, R46, 0x1 ;  /* 0x0000002e0b1c7211 */ /* 0x000fe200078e08ff */
[----:B------:R1:W5:Y:S01]  /*0c50*/  LDG.E.U16 R67, [R18.64] ;  /* 0x0000000412437981 */ /* 0x000362000c1e1500 */
[----:B------:R-:W-:-:S03]  /*0c60*/  LEA.HI.X.SX32 R15, R40, R5, 0x1, P0 ;  /* 0x00000005280f7211 */ /* 0x000fc600000f0eff */
[C---:B------:R-:W-:Y:S01]  /*0c70*/  IMAD R40, R11.reuse, 0x2, R28 ;  /* 0x000000020b287824 */ /* 0x040fe200078e021c */
[-C--:B0-----:R-:W-:Y:S01]  /*0c80*/  LEA R20, P0, R26, R6.reuse, 0x1 ;  /* 0x000000061a147211 */ /* 0x081fe200078008ff */
[----:B------:R0:W5:Y:S01]  /*0c90*/  LDG.E.U16 R88, [R14.64] ;  /* 0x000000040e587981 */ /* 0x000162000c1e1500 */
[-C--:B------:R-:W-:Y:S01]  /*0ca0*/  LEA R16, P1, R30, R6.reuse, 0x1 ;  /* 0x000000061e107211 */ /* 0x080fe200078208ff */
[C---:B------:R-:W-:Y:S01]  /*0cb0*/  IMAD R48, R11.reuse, 0x2, R40 ;  /* 0x000000020b307824 */ /* 0x040fe200078e0228 */
[-C--:B------:R-:W-:Y:S02]  /*0cc0*/  LEA.HI.X.SX32 R21, R26, R5.reuse, 0x1, P0 ;  /* 0x000000051a157211 */ /* 0x080fe400000f0eff */
[----:B------:R-:W-:Y:S02]  /*0cd0*/  LEA.HI.X.SX32 R17, R30, R5, 0x1, P1 ;  /* 0x000000051e117211 */ /* 0x000fe400008f0eff */
[----:B------:R-:W-:Y:S01]  /*0ce0*/  LEA R22, P0, R34, R6, 0x1 ;  /* 0x0000000622167211 */ /* 0x000fe200078008ff */
[----:B------:R0:W5:Y:S01]  /*0cf0*/  LDG.E.U16 R69, [R20.64] ;  /* 0x0000000414457981 */ /* 0x000162000c1e1500 */
[----:B------:R-:W-:-:S02]  /*0d00*/  LEA R30, R11, R48, 0x1 ;  /* 0x000000300b1e7211 */ /* 0x000fc400078e08ff */
[-C--:B------:R-:W-:Y:S01]  /*0d10*/  LEA.HI.X.SX32 R23, R34, R5.reuse, 0x1, P0 ;  /* 0x0000000522177211 */ /* 0x080fe200000f0eff */
[----:B------:R0:W5:Y:S01]  /*0d20*/  LDG.E.U16 R90, [R16.64] ;  /* 0x00000004105a7981 */ /* 0x000162000c1e1500 */
[-C--:B-1----:R-:W-:Y:S01]  /*0d30*/  LEA R18, P0, R42, R6.reuse, 0x1 ;  /* 0x000000062a127211 */ /* 0x082fe200078008ff */
[C---:B------:R-:W-:Y:S01]  /*0d40*/  IMAD R34, R11.reuse, 0x2, R30 ;  /* 0x000000020b227824 */ /* 0x040fe200078e021e */
[-C--:B------:R-:W-:Y:S01]  /*0d50*/  LEA R24, P1, R28, R6.reuse, 0x1 ;  /* 0x000000061c187211 */ /* 0x080fe200078208ff */
[----:B------:R1:W5:Y:S01]  /*0d60*/  LDG.E.U16 R71, [R22.64] ;  /* 0x0000000416477981 */ /* 0x000362000c1e1500 */
[-C--:B------:R-:W-:Y:S01]  /*0d70*/  LEA.HI.X.SX32 R19, R42, R5.reuse, 0x1, P0 ;  /* 0x000000052a137211 */ /* 0x080fe200000f0eff */
[C---:B------:R-:W-:Y:S01]  /*0d80*/  IMAD R42, R11.reuse, 0x2, R34 ;  /* 0x000000020b2a7824 */ /* 0x040fe200078e0222 */
[----:B0-----:R-:W-:Y:S02]  /*0d90*/  LEA R14, P0, R44, R6, 0x1 ;  /* 0x000000062c0e7211 */ /* 0x001fe400078008ff */
[----:B------:R-:W-:Y:S01]  /*0da0*/  LEA.HI.X.SX32 R25, R28, R5, 0x1, P1 ;  /* 0x000000051c197211 */ /* 0x000fe200008f0eff */
[----:B------:R0:W5:Y:S01]  /*0db0*/  LDG.E.U16 R92, [R18.64] ;  /* 0x00000004125c7981 */ /* 0x000162000c1e1500 */
[----:B------:R-:W-:-:S02]  /*0dc0*/  LEA R50, R11, R42, 0x1 ;  /* 0x0000002a0b327211 */ /* 0x000fc400078e08ff */
[-C--:B------:R-:W-:Y:S01]  /*0dd0*/  LEA.HI.X.SX32 R15, R44, R5.reuse, 0x1, P0 ;  /* 0x000000052c0f7211 */ /* 0x080fe200000f0eff */
[----:B------:R0:W5:Y:S02]  /*0de0*/  LDG.E.U16 R96, [R24.64] ;  /* 0x0000000418607981 */ /* 0x000164000c1e1500 */
[C---:B------:R-:W-:Y:S01]  /*0df0*/  IMAD R44, R11.reuse, 0x2, R50 ;  /* 0x000000020b2c7824 */ /* 0x040fe200078e0232 */
[CC--:B------:R-:W-:Y:S01]  /*0e00*/  LEA R26, P0, R34.reuse, R6.reuse, 0x1 ;  /* 0x00000006221a7211 */ /* 0x0c0fe200078008ff */
[----:B------:R0:W5:Y:S02]  /*0e10*/  LDG.E.U16 R94, [R14.64] ;  /* 0x000000040e5e7981 */ /* 0x000164000c1e1500 */
[----:B------:R-:W-:Y:S01]  /*0e20*/  IMAD R28, R11, 0x2, R44 ;  /* 0x000000020b1c7824 */ /* 0x000fe200078e022c */
[----:B------:R-:W-:Y:S02]  /*0e30*/  LEA.HI.X.SX32 R27, R34, R5, 0x1, P0 ;  /* 0x00000005221b7211 */ /* 0x000fe400000f0eff */
[----:B------:R-:W-:-:S02]  /*0e40*/  LEA R16, P0, R36, R6, 0x1 ;  /* 0x0000000624107211 */ /* 0x000fc400078008ff */
[-C--:B-1----:R-:W-:Y:S01]  /*0e50*/  LEA R22, P1, R28, R6.reuse, 0x1 ;  /* 0x000000061c167211 */ /* 0x082fe200078208ff */
[----:B------:R1:W5:Y:S01]  /*0e60*/  LDG.E.U16 R98, [R26.64] ;  /* 0x000000041a627981 */ /* 0x000362000c1e1500 */
[-C--:B------:R-:W-:Y:S02]  /*0e70*/  LEA.HI.X.SX32 R17, R36, R5.reuse, 0x1, P0 ;  /* 0x0000000524117211 */ /* 0x080fe400000f0eff */
[-C--:B------:R-:W-:Y:S02]  /*0e80*/  LEA.HI.X.SX32 R23, R28, R5.reuse, 0x1, P1 ;  /* 0x000000051c177211 */ /* 0x080fe400008f0eff */
[-C--:B------:R-:W-:Y:S01]  /*0e90*/  LEA R20, P1, R40, R6.reuse, 0x1 ;  /* 0x0000000628147211 */ /* 0x080fe200078208ff */
[----:B------:R1:W5:Y:S01]  /*0ea0*/  LDG.E.U16 R73, [R16.64] ;  /* 0x0000000410497981 */ /* 0x000362000c1e1500 */
[----:B0-----:R-:W-:Y:S02]  /*0eb0*/  LEA R14, P0, R42, R6, 0x1 ;  /* 0x000000062a0e7211 */ /* 0x001fe400078008ff */
[----:B------:R-:W-:Y:S01]  /*0ec0*/  LEA R34, R11, R28, 0x1 ;  /* 0x0000001c0b227211 */ /* 0x000fe200078e08ff */
[----:B------:R0:W5:Y:S01]  /*0ed0*/  LDG.E.U16 R100, [R22.64] ;  /* 0x0000000416647981 */ /* 0x000162000c1e1500 */
[----:B------:R-:W-:-:S02]  /*0ee0*/  LEA.HI.X.SX32 R21, R40, R5, 0x1, P1 ;  /* 0x0000000528157211 */ /* 0x000fc400008f0eff */
[-C--:B------:R-:W-:Y:S02]  /*0ef0*/  LEA.HI.X.SX32 R15, R42, R5.reuse, 0x1, P0 ;  /* 0x000000052a0f7211 */ /* 0x080fe400000f0eff */
[-C--:B------:R-:W-:Y:S01]  /*0f00*/  LEA R28, P1, R34, R6.reuse, 0x1 ;  /* 0x00000006221c7211 */ /* 0x080fe200078208ff */
[----:B------:R1:W5:Y:S01]  /*0f10*/  LDG.E.U16 R75, [R20.64] ;  /* 0x00000004144b7981 */ /* 0x000362000c1e1500 */
[-C--:B------:R-:W-:Y:S02]  /*0f20*/  LEA R18, P0, R38, R6.reuse, 0x1 ;  /* 0x0000000626127211 */ /* 0x080fe400078008ff */
[-C--:B------:R-:W-:Y:S01]  /*0f30*/  LEA.HI.X.SX32 R29, R34, R5.reuse, 0x1, P1 ;  /* 0x00000005221d7211 */ /* 0x080fe200008f0eff */
[----:B------:R-:W-:Y:S01]  /*0f40*/  IMAD R34, R11, 0x2, R34 ;  /* 0x000000020b227824 */ /* 0x000fe200078e0222 */
[----:B------:R-:W-:Y:S01]  /*0f50*/  LEA.HI.X.SX32 R19, R38, R5, 0x1, P0 ;  /* 0x0000000526137211 */ /* 0x000fe200000f0eff */
[----:B------:R1:W5:Y:S01]  /*0f60*/  LDG.E.U16 R77, [R14.64] ;  /* 0x000000040e4d7981 */ /* 0x000362000c1e1500 */
[----:B0-----:R-:W-:-:S02]  /*0f70*/  LEA R22, P1, R48, R6, 0x1 ;  /* 0x0000000630167211 */ /* 0x001fc400078208ff */
[-C--:B------:R-:W-:Y:S01]  /*0f80*/  LEA R24, P0, R50, R6.reuse, 0x1 ;  /* 0x0000000632187211 */ /* 0x080fe200078008ff */
[----:B------:R0:W5:Y:S01]  /*0f90*/  LDG.E.U16 R36, [R18.64] ;  /* 0x0000000412247981 */ /* 0x000162000c1e1500 */
[-C--:B------:R-:W-:Y:S02]  /*0fa0*/  LEA.HI.X.SX32 R23, R48, R5.reuse, 0x1, P1 ;  /* 0x0000000530177211 */ /* 0x080fe400008f0eff */
[-C--:B------:R-:W-:Y:S01]  /*0fb0*/  LEA.HI.X.SX32 R25, R50, R5.reuse, 0x1, P0 ;  /* 0x0000000532197211 */ /* 0x080fe200000f0eff */
[----:B------:R-:W5:Y:S01]  /*0fc0*/  LDG.E.U16 R29, [R28.64] ;  /* 0x000000041c1d7981 */ /* 0x000f62000c1e1500 */
[-C--:B-1----:R-:W-:Y:S02]  /*0fd0*/  LEA R26, P1, R34, R6.reuse, 0x1 ;  /* 0x00000006221a7211 */ /* 0x082fe400078208ff */
[----:B------:R-:W-:Y:S01]  /*0fe0*/  LEA R14, P0, R32, R6, 0x1 ;  /* 0x00000006200e7211 */ /* 0x000fe200078008ff */
[----:B------:R-:W-:Y:S01]  /*0ff0*/  IMAD R11, R11, 0x2, R34 ;  /* 0x000000020b0b7824 */ /* 0x000fe200078e0222 */
[-C--:B------:R-:W-:Y:S01]  /*1000*/  LEA.HI.X.SX32 R27, R34, R5.reuse, 0x1, P1 ;  /* 0x00000005221b7211 */ /* 0x080fe200008f0eff */
[----:B------:R1:W5:Y:S01]  /*1010*/  LDG.E.U16 R38, [R22.64] ;  /* 0x0000000416267981 */ /* 0x000362000c1e1500 */
[----:B------:R-:W-:-:S02]  /*1020*/  LEA.HI.X.SX32 R15, R32, R5, 0x1, P0 ;  /* 0x00000005200f7211 */ /* 0x000fc400000f0eff */
[-C--:B------:R-:W-:Y:S01]  /*1030*/  LEA R16, P0, R46, R6.reuse, 0x1 ;  /* 0x000000062e107211 */ /* 0x080fe200078008ff */
[----:B------:R-:W5:Y:S01]  /*1040*/  LDG.E.U16 R24, [R24.64] ;  /* 0x0000000418187981 */ /* 0x000f62000c1e1500 */
[-C--:B0-----:R-:W-:Y:S02]  /*1050*/  LEA R18, P1, R30, R6.reuse, 0x1 ;  /* 0x000000061e127211 */ /* 0x081fe400078208ff */
[-C--:B------:R-:W-:Y:S01]  /*1060*/  LEA.HI.X.SX32 R17, R46, R5.reuse, 0x1, P0 ;  /* 0x000000052e117211 */ /* 0x080fe200000f0eff */
[----:B------:R-:W5:Y:S01]  /*1070*/  LDG.E.U16 R26, [R26.64] ;  /* 0x000000041a1a7981 */ /* 0x000f62000c1e1500 */
[----:B------:R-:W-:Y:S02]  /*1080*/  LEA.HI.X.SX32 R19, R30, R5, 0x1, P1 ;  /* 0x000000051e137211 */ /* 0x000fe400008f0eff */
[-C--:B------:R-:W-:Y:S01]  /*1090*/  LEA R20, P0, R44, R6.reuse, 0x1 ;  /* 0x000000062c147211 */ /* 0x080fe200078008ff */
[----:B------:R0:W5:Y:S01]  /*10a0*/  LDG.E.U16 R15, [R14.64] ;  /* 0x000000040e0f7981 */ /* 0x000162000c1e1500 */
[----:B-1----:R-:W-:-:S02]  /*10b0*/  LEA R22, P1, R11, R6, 0x1 ;  /* 0x000000060b167211 */ /* 0x002fc400078208ff */
[-C--:B------:R-:W-:Y:S01]  /*10c0*/  LEA.HI.X.SX32 R21, R44, R5.reuse, 0x1, P0 ;  /* 0x000000052c157211 */ /* 0x080fe200000f0eff */
[----:B------:R-:W5:Y:S01]  /*10d0*/  LDG.E.U16 R17, [R16.64] ;  /* 0x0000000410117981 */ /* 0x000f62000c1e1500 */
[----:B------:R-:W-:-:S03]  /*10e0*/  LEA.HI.X.SX32 R23, R11, R5, 0x1, P1 ;  /* 0x000000050b177211 */ /* 0x000fc600008f0eff */
[----:B------:R-:W5:Y:S04]  /*10f0*/  LDG.E.U16 R19, [R18.64] ;  /* 0x0000000412137981 */ /* 0x000f68000c1e1500 */
[----:B------:R-:W5:Y:S04]  /*1100*/  LDG.E.U16 R21, [R20.64] ;  /* 0x0000000414157981 */ /* 0x000f68000c1e1500 */
[----:B------:R-:W5:Y:S01]  /*1110*/  LDG.E.U16 R23, [R22.64] ;  /* 0x0000000416177981 */ /* 0x000f62000c1e1500 */
[----:B------:R-:W-:Y:S02]  /*1120*/  SHF.R.S32.HI R5, RZ, 0x7, R0 ;  /* 0x00000007ff057819 */ /* 0x000fe40000011400 */
[----:B------:R-:W-:-:S02]  /*1130*/  SHF.L.U32 R6, R9, 0x1, RZ ;  /* 0x0000000109067819 */ /* 0x000fc400000006ff */
[----:B------:R-:W-:-:S04]  /*1140*/  SGXT R5, R5, 0x1 ;  /* 0x000000010505781a */ /* 0x000fc80000000200 */
[----:B------:R-:W-:Y:S01]  /*1150*/  LOP3.LUT R5, R6, 0x110, R5, 0x78, !PT ;  /* 0x0000011006057812 */ /* 0x000fe200078e7805 */
[----:B------:R-:W-:-:S05]  /*1160*/  IMAD.MOV.U32 R6, RZ, RZ, 0x1 ;  /* 0x00000001ff067424 */ /* 0x000fca00078e00ff */
[----:B------:R-:W-:Y:S02]  /*1170*/  ISETP.LE.AND P0, PT, R6, c[0x0][0x1d0], PT ;  /* 0x0000740006007a0c */ /* 0x000fe40003f03270 */
[C---:B------:R-:W-:Y:S01]  /*1180*/  LOP3.LUT R6, R5.reuse, 0x20, RZ, 0x3c, !PT ;  /* 0x0000002005067812 */ /* 0x040fe200078e3cff */
[----:B--2---:R1:W-:Y:S04]  /*1190*/  STS.U16 [R5], R8 ;  /* 0x0000000805007388 */ /* 0x0043e80000000400 */
[----:B------:R2:W-:Y:S04]  /*11a0*/  STS.U16 [R5+0x800], R12 ;  /* 0x0008000c05007388 */ /* 0x0005e80000000400 */
[----:B------:R-:W-:Y:S04]  /*11b0*/  STS.U16 [R5+0x1000], R54 ;  /* 0x0010003605007388 */ /* 0x000fe80000000400 */
[----:B----4-:R-:W-:Y:S01]  /*11c0*/  STS.U16 [R5+0x1800], R58 ;  /* 0x0018003a05007388 */ /* 0x010fe20000000400 */
[----:B-1----:R-:W-:-:S03]  /*11d0*/  LOP3.LUT R8, R5, 0x60, RZ, 0x3c, !PT ;  /* 0x0000006005087812 */ /* 0x002fc600078e3cff */
[----:B---3--:R-:W-:Y:S04]  /*11e0*/  STS.U16 [R5+0x2000], R62 ;  /* 0x0020003e05007388 */ /* 0x008fe80000000400 */
[----:B-----5:R-:W-:Y:S04]  /*11f0*/  STS.U16 [R5+0x2800], R66 ;  /* 0x0028004205007388 */ /* 0x020fe80000000400 */
[----:B------:R-:W-:Y:S01]  /*1200*/  STS.U16 [R5+0x3000], R70 ;  /* 0x0030004605007388 */ /* 0x000fe20000000400 */
[----:B------:R-:W-:Y:S01]  /*1210*/  IMAD.MOV.U32 R174, RZ, RZ, -0x800000 ;  /* 0xff800000ffae7424 */ /* 0x000fe200078e00ff */
[----:B--2---:R-:W-:Y:S01]  /*1220*/  MOV R12, 0x3f800000 ;  /* 0x3f800000000c7802 */ /* 0x004fe20000000f00 */
[----:B------:R-:W-:Y:S01]  /*1230*/  IMAD.MOV.U32 R154, RZ, RZ, 0x3f800000 ;  /* 0x3f800000ff9a7424 */ /* 0x000fe200078e00ff */
[----:B------:R-:W-:Y:S01]  /*1240*/  CS2R R140, SRZ ;  /* 0x00000000008c7805 */ /* 0x000fe2000001ff00 */
[----:B------:R-:W-:Y:S01]  /*1250*/  IMAD.MOV.U32 R155, RZ, RZ, -0x800000 ;  /* 0xff800000ff9b7424 */ /* 0x000fe200078e00ff */
[----:B------:R-:W-:Y:S01]  /*1260*/  CS2R R142, SRZ ;  /* 0x00000000008e7805 */ /* 0x000fe2000001ff00 */
[----:B------:R-:W-:Y:S01]  /*1270*/  CS2R R132, SRZ ;  /* 0x0000000000847805 */ /* 0x000fe2000001ff00 */
[----:B------:R-:W-:Y:S01]  /*1280*/  CS2R R134, SRZ ;  /* 0x0000000000867805 */ /* 0x000fe2000001ff00 */
[----:B------:R-:W-:Y:S01]  /*1290*/  CS2R R128, SRZ ;  /* 0x0000000000807805 */ /* 0x000fe2000001ff00 */
[----:B------:R-:W-:Y:S01]  /*12a0*/  CS2R R130, SRZ ;  /* 0x0000000000827805 */ /* 0x000fe2000001ff00 */
[----:B------:R-:W-:Y:S01]  /*12b0*/  CS2R R124, SRZ ;  /* 0x00000000007c7805 */ /* 0x000fe2000001ff00 */
[----:B------:R-:W-:Y:S01]  /*12c0*/  CS2R R126, SRZ ;  /* 0x00000000007e7805 */ /* 0x000fe2000001ff00 */
[----:B------:R-:W-:Y:S04]  /*12d0*/  STS.U16 [R5+0x3800], R74 ;  /* 0x0038004a05007388 */ /* 0x000fe80000000400 */
[----:B------:R-:W-:Y:S04]  /*12e0*/  STS.U16 [R5+0x4000], R78 ;  /* 0x0040004e05007388 */ /* 0x000fe80000000400 */
[----:B------:R-:W-:Y:S04]  /*12f0*/  STS.U16 [R5+0x4800], R82 ;  /* 0x0048005205007388 */ /* 0x000fe80000000400 */
[----:B------:R1:W-:Y:S01]  /*1300*/  STS.U16 [R5+0x5000], R86 ;  /* 0x0050005605007388 */ /* 0x0003e20000000400 */
[----:B------:R-:W-:Y:S01]  /*1310*/  CS2R R120, SRZ ;  /* 0x0000000000787805 */ /* 0x000fe2000001ff00 */
        /* <DEDUP_REMOVED lines=10> */
[----:B-1----:R-:W-:Y:S01]  /*13c0*/  CS2R R86, SRZ ;  /* 0x0000000000567805 */ /* 0x002fe2000001ff00 */
[----:B------:R-:W-:Y:S01]  /*13d0*/  CS2R R82, SRZ ;  /* 0x0000000000527805 */ /* 0x000fe2000001ff00 */
[----:B------:R-:W-:Y:S01]  /*13e0*/  CS2R R136, SRZ ;  /* 0x0000000000887805 */ /* 0x000fe2000001ff00 */
[----:B------:R-:W-:Y:S01]  /*13f0*/  CS2R R138, SRZ ;  /* 0x00000000008a7805 */ /* 0x000fe2000001ff00 */
[----:B0-----:R-:W-:Y:S01]  /*1400*/  LOP3.LUT R14, R0, 0xe0, RZ, 0xc0, !PT ;  /* 0x000000e0000e7812 */ /* 0x001fe200078ec0ff */
[----:B------:R-:W-:Y:S04]  /*1410*/  STS.U16 [R5+0x5800], R90 ;  /* 0x0058005a05007388 */ /* 0x000fe80000000400 */
[----:B------:R-:W-:Y:S04]  /*1420*/  STS.U16 [R5+0x6800], R96 ;  /* 0x0068006005007388 */ /* 0x000fe80000000400 */
[----:B------:R-:W-:Y:S04]  /*1430*/  STS.U16 [R5+0x6000], R94 ;  /* 0x0060005e05007388 */ /* 0x000fe80000000400 */
[----:B------:R-:W-:Y:S04]  /*1440*/  STS.U16 [R5+0x7000], R98 ;  /* 0x0070006205007388 */ /* 0x000fe80000000400 */
[----:B------:R-:W-:Y:S04]  /*1450*/  STS.U16 [R5+0x7800], R100 ;  /* 0x0078006405007388 */ /* 0x000fe80000000400 */
[----:B------:R0:W-:Y:S04]  /*1460*/  STS.U16 [R6+0x200], R7 ;  /* 0x0002000706007388 */ /* 0x0001e80000000400 */
[----:B------:R-:W-:Y:S01]  /*1470*/  STS.U16 [R6+0xa00], R31 ;  /* 0x000a001f06007388 */ /* 0x000fe20000000400 */
[----:B0-----:R-:W-:-:S03]  /*1480*/  LOP3.LUT R7, R5, 0x40, RZ, 0x3c, !PT ;  /* 0x0000004005077812 */ /* 0x001fc600078e3cff */
[----:B------:R-:W-:Y:S04]  /*1490*/  STS.U16 [R6+0x1200], R35 ;  /* 0x0012002306007388 */ /* 0x000fe80000000400 */
        /* <DEDUP_REMOVED lines=24> */
[----:B------:R0:W-:Y:S04]  /*1620*/  STS.U16 [R7+0x5c00], R92 ;  /* 0x005c005c07007388 */ /* 0x0001e80000000400 */
        /* <DEDUP_REMOVED lines=17> */
[----:B------:R-:W-:Y:S01]  /*1740*/  STS.U16 [R8+0x7e00], R23 ;  /* 0x007e001708007388 */ /* 0x000fe20000000400 */
[----:B------:R-:W-:Y:S01]  /*1750*/  CS2R R100, SRZ ;  /* 0x0000000000647805 */ /* 0x000fe2000001ff00 */
[----:B------:R-:W-:Y:S01]  /*1760*/  CS2R R96, SRZ ;  /* 0x0000000000607805 */ /* 0x000fe2000001ff00 */
[----:B------:R-:W-:Y:S01]  /*1770*/  CS2R R98, SRZ ;  /* 0x0000000000627805 */ /* 0x000fe2000001ff00 */
[----:B------:R1:W-:Y:S01]  /*1780*/  STS.U16 [R8+0x600], R13 ;  /* 0x0006000d08007388 */ /* 0x0003e20000000400 */
[----:B0-----:R-:W-:Y:S01]  /*1790*/  CS2R R92, SRZ ;  /* 0x00000000005c7805 */ /* 0x001fe2000001ff00 */
[----:B------:R-:W-:Y:S01]  /*17a0*/  CS2R R94, SRZ ;  /* 0x00000000005e7805 */ /* 0x000fe2000001ff00 */
[----:B------:R-:W-:Y:S01]  /*17b0*/  CS2R R88, SRZ ;  /* 0x0000000000587805 */ /* 0x000fe2000001ff00 */
[----:B------:R0:W-:Y:S01]  /*17c0*/  STS.U16 [R8+0x5e00], R15 ;  /* 0x005e000f08007388 */ /* 0x0001e20000000400 */
[----:B------:R-:W-:Y:S01]  /*17d0*/  CS2R R90, SRZ ;  /* 0x00000000005a7805 */ /* 0x000fe2000001ff00 */
[----:B------:R-:W-:Y:S01]  /*17e0*/  CS2R R84, SRZ ;  /* 0x0000000000547805 */ /* 0x000fe2000001ff00 */
[----:B------:R-:W-:Y:S01]  /*17f0*/  CS2R R80, SRZ ;  /* 0x0000000000507805 */ /* 0x000fe2000001ff00 */
[C---:B------:R-:W-:Y:S01]  /*1800*/  IMAD.SHL.U32 R148, R0.reuse, 0x8, RZ ;  /* 0x0000000800947824 */ /* 0x040fe200078e00ff */
[----:B-1----:R-:W-:-:S02]  /*1810*/  LOP3.LUT R13, R0, 0xff, RZ, 0xc0, !PT ;  /* 0x000000ff000d7812 */ /* 0x002fc400078ec0ff */
[----:B0-----:R-:W-:Y:S01]  /*1820*/  SHF.L.U32 R15, R0, 0x1, RZ ;  /* 0x00000001000f7819 */ /* 0x001fe200000006ff */
[----:B------:R-:W-:Y:S05]  /*1830*/  @!P0 BRA `(.L_x_0) ;  /* 0x000023f000008947 */ /* 0x000fea0003800000 */
[----:B------:R-:W-:Y:S01]  /*1840*/  IMAD R11, R9, c[0x0][0x1a8], RZ ;  /* 0x00006a00090b7a24 */ /* 0x000fe200078e02ff */
[--C-:B------:R-:W-:Y:S01]  /*1850*/  SHF.R.U32.HI R16, RZ, 0x2, R0.reuse ;  /* 0x00000002ff107819 */ /* 0x100fe20000011600 */
[----:B------:R-:W-:Y:S01]  /*1860*/  IMAD R9, R2, c[0x0][0x1a0], RZ ;  /* 0x0000680002097a24 */ /* 0x000fe200078e02ff */
[----:B------:R-:W-:Y:S01]  /*1870*/  LOP3.LUT R21, R148, 0x30, RZ, 0xc0, !PT ;  /* 0x0000003094157812 */ /* 0x000fe200078ec0ff */
[C---:B------:R-:W-:Y:S01]  /*1880*/  IMAD.HI R12, R11.reuse, 0x2, RZ ;  /* 0x000000020b0c7827 */ /* 0x040fe200078e02ff */
[----:B------:R-:W-:Y:S01]  /*1890*/  SHF.L.U32 R17, R11, 0x1, RZ ;  /* 0x000000010b117819 */ /* 0x000fe200000006ff */
[----:B------:R-:W-:Y:S01]  /*18a0*/  CS2R R140, SRZ ;  /* 0x00000000008c7805 */ /* 0x000fe2000001ff00 */
[----:B------:R-:W-:Y:S01]  /*18b0*/  LOP3.LUT R11, R0, 0x1f, RZ, 0xc0, !PT ;  /* 0x0000001f000b7812 */ /* 0x000fe200078ec0ff */
[----:B------:R-:W-:Y:S01]  /*18c0*/  IMAD.SHL.U32 R10, R9, 0x2, RZ ;  /* 0x00000002090a7824 */ /* 0x000fe200078e00ff */
[----:B------:R-:W-:Y:S01]  /*18d0*/  LOP3.LUT R19, R15, 0x10, RZ, 0xc0, !PT ;  /* 0x000000100f137812 */ /* 0x000fe200078ec0ff */
[----:B------:R-:W-:Y:S01]  /*18e0*/  IMAD.HI R9, R9, 0x2, RZ ;  /* 0x0000000209097827 */ /* 0x000fe200078e02ff */
[----:B------:R-:W-:Y:S01]  /*18f0*/  SHF.R.U32.HI R22, RZ, 0x5, R0 ;  /* 0x00000005ff167819 */ /* 0x000fe20000011600 */
[----:B------:R-:W-:Y:S01]  /*1900*/  CS2R R142, SRZ ;  /* 0x00000000008e7805 */ /* 0x000fe2000001ff00 */
[----:B------:R-:W-:Y:S01]  /*1910*/  IADD3 R210, P0, P1, R17, c[0x0][0x168], R10 ;  /* 0x00005a0011d27a10 */ /* 0x000fe2000791e00a */
[----:B------:R-:W-:Y:S01]  /*1920*/  IMAD R10, R4, c[0x0][0x1a4], RZ ;  /* 0x00006900040a7a24 */ /* 0x000fe200078e02ff */
[----:B------:R-:W-:Y:S01]  /*1930*/  MOV R31, c[0x0][0x1b8] ;  /* 0x00006e00001f7a02 */ /* 0x000fe20000000f00 */
[----:B------:R-:W-:Y:S01]  /*1940*/  IMAD.MOV.U32 R29, RZ, RZ, c[0x0][0x1a4] ;  /* 0x00006900ff1d7624 */ /* 0x000fe200078e00ff */
[----:B------:R-:W-:Y:S01]  /*1950*/  IADD3.X R27, R12, c[0x0][0x16c], R9, P0, P1 ;  /* 0x00005b000c1b7a10 */ /* 0x000fe200007e2409 */
[----:B------:R-:W-:Y:S01]  /*1960*/  IMAD R9, R2, c[0x0][0x1b0], RZ ;  /* 0x00006c0002097a24 */ /* 0x000fe200078e02ff */
[----:B------:R-:W-:Y:S01]  /*1970*/  LOP3.LUT R12, R0, 0x7, RZ, 0xc0, !PT ;  /* 0x00000007000c7812 */ /* 0x000fe200078ec0ff */
[----:B------:R-:W-:Y:S01]  /*1980*/  IMAD.SHL.U32 R149, R13, 0x2, RZ ;  /* 0x000000020d957824 */ /* 0x000fe200078e00ff */
[----:B------:R-:W-:Y:S01]  /*1990*/  CS2R R132, SRZ ;  /* 0x0000000000847805 */ /* 0x000fe2000001ff00 */
[C---:B------:R-:W-:Y:S01]  /*19a0*/  IMAD.SHL.U32 R17, R9.reuse, 0x2, RZ ;  /* 0x0000000209117824 */ /* 0x040fe200078e00ff */
[----:B------:R-:W-:Y:S01]  /*19b0*/  LEA R26, R12, R21, 0x6 ;  /* 0x000000150c1a7211 */ /* 0x000fe200078e30ff */
[----:B------:R-:W-:Y:S01]  /*19c0*/  IMAD.HI R18, R9, 0x2, RZ ;  /* 0x0000000209127827 */ /* 0x000fe200078e02ff */
[----:B------:R-:W-:Y:S01]  /*19d0*/  LOP3.LUT R149, R149, 0x30, R16, 0x78, !PT ;  /* 0x0000003095957812 */ /* 0x000fe200078e7810 */
[----:B------:R-:W-:Y:S01]  /*19e0*/  CS2R R134, SRZ ;  /* 0x0000000000867805 */ /* 0x000fe2000001ff00 */
[----:B------:R-:W-:Y:S01]  /*19f0*/  SHF.L.U32 R16, R0, 0x7, RZ ;  /* 0x0000000700107819 */ /* 0x000fe200000006ff */
[----:B------:R-:W-:Y:S01]  /*1a00*/  IMAD R9, R11, c[0x0][0x1b4], RZ ;  /* 0x00006d000b097a24 */ /* 0x000fe200078e02ff */
[----:B------:R-:W-:Y:S01]  /*1a10*/  LOP3.LUT R21, R19, 0xe0, R0, 0xf8, !PT ;  /* 0x000000e013157812 */ /* 0x000fe200078ef800 */
[C---:B------:R-:W-:Y:S01]  /*1a20*/  IMAD R11, R29.reuse, 0x2, R10 ;  /* 0x000000021d0b7824 */ /* 0x040fe200078e020a */
[----:B------:R-:W-:Y:S01]  /*1a30*/  LOP3.LUT R150, R16, 0x800, RZ, 0xc0, !PT ;  /* 0x0000080010967812 */ /* 0x000fe200078ec0ff */
[----:B------:R-:W-:Y:S01]  /*1a40*/  IMAD R152, R12, 0x110, RZ ;  /* 0x000001100c987824 */ /* 0x000fe200078e02ff */
[----:B------:R-:W-:Y:S01]  /*1a50*/  CS2R R128, SRZ ;  /* 0x0000000000807805 */ /* 0x000fe2000001ff00 */
[----:B------:R-:W-:Y:S01]  /*1a60*/  IMAD R12, R29, 0x2, R11 ;  /* 0x000000021d0c7824 */ /* 0x000fe200078e020b */
[----:B------:R-:W-:Y:S01]  /*1a70*/  CS2R R130, SRZ ;  /* 0x0000000000827805 */ /* 0x000fe2000001ff00 */
[C---:B------:R-:W-:Y:S01]  /*1a80*/  IMAD.SHL.U32 R20, R9.reuse, 0x2, RZ ;  /* 0x0000000209147824 */ /* 0x040fe200078e00ff */
[----:B------:R-:W-:Y:S01]  /*1a90*/  LOP3.LUT R21, R152, R21, RZ, 0x3c, !PT ;  /* 0x0000001598157212 */ /* 0x000fe200078e3cff */
[----:B------:R-:W-:Y:S01]  /*1aa0*/  IMAD.HI R19, R9, 0x2, RZ ;  /* 0x0000000209137827 */ /* 0x000fe200078e02ff */
[C---:B------:R-:W-:Y:S01]  /*1ab0*/  LEA R16, R29.reuse, R12, 0x1 ;  /* 0x0000000c1d107211 */ /* 0x040fe200078e08ff */
[----:B------:R-:W-:Y:S01]  /*1ac0*/  CS2R R124, SRZ ;  /* 0x00000000007c7805 */ /* 0x000fe2000001ff00 */
[----:B------:R-:W-:Y:S01]  /*1ad0*/  IADD3 R176, P0, P1, R20, c[0x0][0x170], R17 ;  /* 0x00005c0014b07a10 */ /* 0x000fe2000791e011 */
[----:B------:R-:W-:Y:S01]  /*1ae0*/  IMAD.IADD R150, R150, 0x1, R21 ;  /* 0x0000000196967824 */ /* 0x000fe200078e0215 */
[----:B------:R-:W-:Y:S01]  /*1af0*/  SGXT.U32 R9, R22, 0x3 ;  /* 0x000000031609781a */ /* 0x000fe20000000000 */
[----:B------:R-:W-:Y:S01]  /*1b00*/  IMAD R17, R29, 0x2, R16 ;  /* 0x000000021d117824 */ /* 0x000fe200078e0210 */
[----:B------:R-:W-:Y:S01]  /*1b10*/  IADD3.X R25, R19, c[0x0][0x174], R18, P0, P1 ;  /* 0x00005d0013197a10 */ /* 0x000fe200007e2412 */
[----:B------:R-:W-:Y:S01]  /*1b20*/  IMAD.MOV.U32 R151, RZ, RZ, RZ ;  /* 0x000000ffff977224 */ /* 0x000fe200078e00ff */
[CC--:B------:R-:W-:Y:S01]  /*1b30*/  LEA R240, P0, R10.reuse, R210.reuse, 0x1 ;  /* 0x000000d20af07211 */ /* 0x0c0fe200078008ff */
[----:B------:R-:W-:Y:S01]  /*1b40*/  IMAD R19, R9, c[0x0][0x1b8], RZ ;  /* 0x00006e0009137a24 */ /* 0x000fe200078e02ff */
[-C--:B------:R-:W-:Y:S01]  /*1b50*/  LEA R238, P1, R11, R210.reuse, 0x1 ;  /* 0x000000d20bee7211 */ /* 0x080fe200078208ff */
[----:B------:R-:W-:Y:S01]  /*1b60*/  IMAD R9, R29, 0x2, R17 ;  /* 0x000000021d097824 */ /* 0x000fe200078e0211 */
[-C--:B------:R-:W-:Y:S01]  /*1b70*/  LEA.HI.X.SX32 R241, R10, R27.reuse, 0x1, P0 ;  /* 0x0000001b0af17211 */ /* 0x080fe200000f0eff */
[----:B------:R-:W-:Y:S01]  /*1b80*/  IMAD.MOV.U32 R154, RZ, RZ, 0x3f800000 ;  /* 0x3f800000ff9a7424 */ /* 0x000fe200078e00ff */
[-C--:B------:R-:W-:Y:S01]  /*1b90*/  LEA.HI.X.SX32 R239, R11, R27.reuse, 0x1, P1 ;  /* 0x0000001b0bef7211 */ /* 0x080fe200008f0eff */
[C---:B------:R-:W-:Y:S01]  /*1ba0*/  IMAD R18, R29.reuse, 0x2, R9 ;  /* 0x000000021d127824 */ /* 0x040fe200078e0209 */
[-C--:B------:R-:W-:Y:S01]  /*1bb0*/  LEA R236, P2, R12, R210.reuse, 0x1 ;  /* 0x000000d20cec7211 */ /* 0x080fe200078408ff */
[----:B------:R-:W-:Y:S01]  /*1bc0*/  CS2R R126, SRZ ;  /* 0x00000000007e7805 */ /* 0x000fe2000001ff00 */
[----:B------:R-:W-:Y:S01]  /*1bd0*/  LEA R234, P0, R16, R210, 0x1 ;  /* 0x000000d210ea7211 */ /* 0x000fe200078008ff */
[C---:B------:R-:W-:Y:S01]  /*1be0*/  IMAD R10, R29.reuse, 0x2, R18 ;  /* 0x000000021d0a7824 */ /* 0x040fe200078e0212 */
[-C--:B------:R-:W-:Y:S01]  /*1bf0*/  LEA.HI.X.SX32 R237, R12, R27.reuse, 0x1, P2 ;  /* 0x0000001b0ced7211 */ /* 0x080fe200010f0eff */
[----:B------:R-:W-:Y:S01]  /*1c00*/  CS2R R120, SRZ ;  /* 0x0000000000787805 */ /* 0x000fe2000001ff00 */
[-C--:B------:R-:W-:Y:S01]  /*1c10*/  LEA.HI.X.SX32 R235, R16, R27.reuse, 0x1, P0 ;  /* 0x0000001b10eb7211 */ /* 0x080fe200000f0eff */
[----:B------:R-:W-:Y:S01]  /*1c20*/  CS2R R122, SRZ ;  /* 0x00000000007a7805 */ /* 0x000fe2000001ff00 */
[----:B------:R-:W-:Y:S01]  /*1c30*/  LEA R11, R29, R10, 0x1 ;  /* 0x0000000a1d0b7211 */ /* 0x000fe200078e08ff */
[----:B------:R-:W-:Y:S01]  /*1c40*/  CS2R R116, SRZ ;  /* 0x0000000000747805 */ /* 0x000fe2000001ff00 */
[-C--:B------:R-:W-:Y:S01]  /*1c50*/  LEA R230, P0, R9, R210.reuse, 0x1 ;  /* 0x000000d209e67211 */ /* 0x080fe200078008ff */
[----:B------:R-:W-:Y:S01]  /*1c60*/  CS2R R118, SRZ ;  /* 0x0000000000767805 */ /* 0x000fe2000001ff00 */
[-C--:B------:R-:W-:Y:S01]  /*1c70*/  LEA R232, P1, R17, R210.reuse, 0x1 ;  /* 0x000000d211e87211 */ /* 0x080fe200078208ff */
[----:B------:R-:W-:Y:S01]  /*1c80*/  IMAD R12, R29, 0x2, R11 ;  /* 0x000000021d0c7824 */ /* 0x000fe200078e020b */
[----:B------:R-:W-:Y:S01]  /*1c90*/  LEA.HI.X.SX32 R231, R9, R27, 0x1, P0 ;  /* 0x0000001b09e77211 */ /* 0x000fe200000f0eff */
[----:B------:R-:W-:Y:S01]  /*1ca0*/  CS2R R112, SRZ ;  /* 0x0000000000707805 */ /* 0x000fe2000001ff00 */
[----:B------:R-:W-:Y:S01]  /*1cb0*/  LEA R20, R31, R19, 0x3 ;  /* 0x000000131f147211 */ /* 0x000fe200078e18ff */
[----:B------:R-:W-:Y:S01]  /*1cc0*/  IMAD R16, R29, 0x2, R12 ;  /* 0x000000021d107824 */ /* 0x000fe200078e020c */
[-C--:B------:R-:W-:Y:S01]  /*1cd0*/  LEA.HI.X.SX32 R233, R17, R27.reuse, 0x1, P1 ;  /* 0x0000001b11e97211 */ /* 0x080fe200008f0eff */
[----:B------:R-:W-:Y:S01]  /*1ce0*/  CS2R R114, SRZ ;  /* 0x0000000000727805 */ /* 0x000fe2000001ff00 */
[----:B------:R-:W-:Y:S01]  /*1cf0*/  LEA R228, P1, R18, R210, 0x1 ;  /* 0x000000d212e47211 */ /* 0x000fe200078208ff */
[----:B------:R-:W-:Y:S01]  /*1d00*/  IMAD R21, R31, 0x8, R20 ;  /* 0x000000081f157824 */ /* 0x000fe200078e0214 */
[----:B------:R-:W-:Y:S01]  /*1d10*/  LEA R9, R29, R16, 0x1 ;  /* 0x000000101d097211 */ /* 0x000fe200078e08ff */
[----:B------:R-:W-:Y:S01]  /*1d20*/  CS2R R108, SRZ ;  /* 0x00000000006c7805 */ /* 0x000fe2000001ff00 */
[-C--:B------:R-:W-:Y:S01]  /*1d30*/  LEA R226, P0, R10, R210.reuse, 0x1 ;  /* 0x000000d20ae27211 */ /* 0x080fe200078008ff */
[----:B------:R-:W-:Y:S01]  /*1d40*/  IMAD R22, R31, 0x8, R21 ;  /* 0x000000081f167824 */ /* 0x000fe200078e0215 */
[-C--:B------:R-:W-:Y:S01]  /*1d50*/  LEA.HI.X.SX32 R229, R18, R27.reuse, 0x1, P1 ;  /* 0x0000001b12e57211 */ /* 0x080fe200008f0eff */
[----:B------:R-:W-:Y:S01]  /*1d60*/  IMAD R17, R29, 0x2, R9 ;  /* 0x000000021d117824 */ /* 0x000fe200078e0209 */
[----:B------:R-:W-:Y:S01]  /*1d70*/  LEA.HI.X.SX32 R227, R10, R27, 0x1, P0 ;  /* 0x0000001b0ae37211 */ /* 0x000fe200000f0eff */
[----:B------:R-:W-:Y:S01]  /*1d80*/  CS2R R110, SRZ ;  /* 0x00000000006e7805 */ /* 0x000fe2000001ff00 */
[-C--:B------:R-:W-:Y:S01]  /*1d90*/  LEA R224, P1, R11, R210.reuse, 0x1 ;  /* 0x000000d20be07211 */ /* 0x080fe200078208ff */
[----:B------:R-:W-:Y:S01]  /*1da0*/  CS2R R104, SRZ ;  /* 0x0000000000687805 */ /* 0x000fe2000001ff00 */
[----:B------:R-:W-:Y:S01]  /*1db0*/  LEA R10, R29, R17, 0x1 ;  /* 0x000000111d0a7211 */ /* 0x000fe200078e08ff */
[----:B------:R-:W-:Y:S01]  /*1dc0*/  CS2R R106, SRZ ;  /* 0x00000000006a7805 */ /* 0x000fe2000001ff00 */
[-C--:B------:R-:W-:Y:S01]  /*1dd0*/  LEA.HI.X.SX32 R225, R11, R27.reuse, 0x1, P1 ;  /* 0x0000001b0be17211 */ /* 0x080fe200008f0eff */
[----:B------:R-:W-:Y:S01]  /*1de0*/  CS2R R100, SRZ ;  /* 0x0000000000647805 */ /* 0x000fe2000001ff00 */
[----:B------:R-:W-:Y:S01]  /*1df0*/  LEA R218, P2, R9, R210, 0x1 ;  /* 0x000000d209da7211 */ /* 0x000fe200078408ff */
[----:B------:R-:W-:Y:S01]  /*1e00*/  IMAD R11, R29, 0x2, R10 ;  /* 0x000000021d0b7824 */ /* 0x000fe200078e020a */
[C---:B------:R-:W-:Y:S01]  /*1e10*/  LEA R23, R31.reuse, R22, 0x3 ;  /* 0x000000161f177211 */ /* 0x040fe200078e18ff */
[----:B------:R-:W-:Y:S01]  /*1e20*/  CS2R R102, SRZ ;  /* 0x0000000000667805 */ /* 0x000fe2000001ff00 */
[-C--:B------:R-:W-:Y:S01]  /*1e30*/  LEA R222, P0, R12, R210.reuse, 0x1 ;  /* 0x000000d20cde7211 */ /* 0x080fe200078008ff */
[----:B------:R-:W-:Y:S01]  /*1e40*/  CS2R R96, SRZ ;  /* 0x0000000000607805 */ /* 0x000fe2000001ff00 */
[-C--:B------:R-:W-:Y:S01]  /*1e50*/  LEA R220, P1, R16, R210.reuse, 0x1 ;  /* 0x000000d210dc7211 */ /* 0x080fe200078208ff */
[----:B------:R-:W-:Y:S01]  /*1e60*/  IMAD R24, R31, 0x8, R23 ;  /* 0x000000081f187824 */ /* 0x000fe200078e0217 */
[-C--:B------:R-:W-:Y:S01]  /*1e70*/  LEA.HI.X.SX32 R219, R9, R27.reuse, 0x1, P2 ;  /* 0x0000001b09db7211 */ /* 0x080fe200010f0eff */
[----:B------:R-:W-:Y:S01]  /*1e80*/  IMAD R9, R29, 0x2, R11 ;  /* 0x000000021d097824 */ /* 0x000fe200078e020b */
[-C--:B------:R-:W-:Y:S01]  /*1e90*/  LEA.HI.X.SX32 R223, R12, R27.reuse, 0x1, P0 ;  /* 0x0000001b0cdf7211 */ /* 0x080fe200000f0eff */
[----:B------:R-:W-:Y:S01]  /*1ea0*/  IMAD R18, R31, 0x8, R24 ;  /* 0x000000081f127824 */ /* 0x000fe200078e0218 */
[-C--:B------:R-:W-:Y:S01]  /*1eb0*/  LEA.HI.X.SX32 R221, R16, R27.reuse, 0x1, P1 ;  /* 0x0000001b10dd7211 */ /* 0x080fe200008f0eff */
[----:B------:R-:W-:Y:S01]  /*1ec0*/  CS2R R98, SRZ ;  /* 0x0000000000627805 */ /* 0x000fe2000001ff00 */
[-C--:B------:R-:W-:Y:S01]  /*1ed0*/  LEA R216, P0, R17, R210.reuse, 0x1 ;  /* 0x000000d211d87211 */ /* 0x080fe200078008ff */
[----:B------:R-:W-:Y:S01]  /*1ee0*/  CS2R R92, SRZ ;  /* 0x00000000005c7805 */ /* 0x000fe2000001ff00 */
[CC--:B------:R-:W-:Y:S01]  /*1ef0*/  LEA R214, P1, R10.reuse, R210.reuse, 0x1 ;  /* 0x000000d20ad67211 */ /* 0x0c0fe200078208ff */
[----:B------:R-:W-:Y:S01]  /*1f00*/  CS2R R94, SRZ ;  /* 0x00000000005e7805 */ /* 0x000fe2000001ff00 */
[-C--:B------:R-:W-:Y:S01]  /*1f10*/  LEA R212, P2, R11, R210.reuse, 0x1 ;  /* 0x000000d20bd47211 */ /* 0x080fe200078408ff */
[----:B------:R-:W-:Y:S01]  /*1f20*/  CS2R R88, SRZ ;  /* 0x0000000000587805 */ /* 0x000fe2000001ff00 */
[C---:B------:R-:W-:Y:S01]  /*1f30*/  LEA R210, P3, R9.reuse, R210, 0x1 ;  /* 0x000000d209d27211 */ /* 0x040fe200078608ff */
[----:B------:R-:W-:Y:S01]  /*1f40*/  CS2R R90, SRZ ;  /* 0x00000000005a7805 */ /* 0x000fe2000001ff00 */
[-C--:B------:R-:W-:Y:S01]  /*1f50*/  LEA.HI.X.SX32 R215, R10, R27.reuse, 0x1, P1 ;  /* 0x0000001b0ad77211 */ /* 0x080fe200008f0eff */
[----:B------:R-:W-:Y:S01]  /*1f60*/  CS2R R84, SRZ ;  /* 0x0000000000547805 */ /* 0x000fe2000001ff00 */
[-C--:B------:R-:W-:Y:S01]  /*1f70*/  LEA.HI.X.SX32 R211, R9, R27.reuse, 0x1, P3 ;  /* 0x0000001b09d37211 */ /* 0x080fe200018f0eff */
[----:B------:R-:W-:Y:S01]  /*1f80*/  CS2R R86, SRZ ;  /* 0x0000000000567805 */ /* 0x000fe2000001ff00 */
[----:B------:R-:W-:Y:S01]  /*1f90*/  LEA R9, R31, R18, 0x3 ;  /* 0x000000121f097211 */ /* 0x000fe200078e18ff */
[----:B------:R-:W-:Y:S01]  /*1fa0*/  CS2R R80, SRZ ;  /* 0x0000000000507805 */ /* 0x000fe2000001ff00 */
[-C--:B------:R-:W-:Y:S01]  /*1fb0*/  LEA.HI.X.SX32 R213, R11, R27.reuse, 0x1, P2 ;  /* 0x0000001b0bd57211 */ /* 0x080fe200010f0eff */
[----:B------:R-:W-:Y:S01]  /*1fc0*/  CS2R R82, SRZ ;  /* 0x0000000000527805 */ /* 0x000fe2000001ff00 */
[CC--:B------:R-:W-:Y:S01]  /*1fd0*/  LEA R206, P1, R20.reuse, R176.reuse, 0x1 ;  /* 0x000000b014ce7211 */ /* 0x0c0fe200078208ff */
[----:B------:R-:W-:Y:S01]  /*1fe0*/  IMAD R10, R31, 0x8, R9 ;  /* 0x000000081f0a7824 */ /* 0x000fe200078e0209 */
[----:B------:R-:W-:Y:S01]  /*1ff0*/  LEA.HI.X.SX32 R217, R17, R27, 0x1, P0 ;  /* 0x0000001b11d97211 */ /* 0x000fe200000f0eff */
[----:B------:R-:W-:Y:S01]  /*2000*/  CS2R R136, SRZ ;  /* 0x0000000000887805 */ /* 0x000fe2000001ff00 */
[-C--:B------:R-:W-:Y:S01]  /*2010*/  LEA R208, P0, R19, R176.reuse, 0x1 ;  /* 0x000000b013d07211 */ /* 0x080fe200078008ff */
[----:B------:R-:W-:Y:S01]  /*2020*/  IMAD R11, R31, 0x8, R10 ;  /* 0x000000081f0b7824 */ /* 0x000fe200078e020a */
[----:B------:R-:W-:Y:S01]  /*2030*/  LEA.HI.X.SX32 R207, R20, R25, 0x1, P1 ;  /* 0x0000001914cf7211 */ /* 0x000fe200008f0eff */
[----:B------:R-:W-:Y:S01]  /*2040*/  CS2R R138, SRZ ;  /* 0x00000000008a7805 */ /* 0x000fe2000001ff00 */
[----:B------:R-:W-:-:S02]  /*2050*/  LEA R204, P2, R21, R176, 0x1 ;  /* 0x000000b015cc7211 */ /* 0x000fc400078408ff */
[----:B------:R-:W-:Y:S02]  /*2060*/  LEA R12, R31, R11, 0x3 ;  /* 0x0000000b1f0c7211 */ /* 0x000fe400078e18ff */
[-C--:B------:R-:W-:Y:S02]  /*2070*/  LEA R200, P1, R23, R176.reuse, 0x1 ;  /* 0x000000b017c87211 */ /* 0x080fe400078208ff */
[-C--:B------:R-:W-:Y:S01]  /*2080*/  LEA.HI.X.SX32 R209, R19, R25.reuse, 0x1, P0 ;  /* 0x0000001913d17211 */ /* 0x080fe200000f0eff */
[----:B------:R-:W-:Y:S01]  /*2090*/  IMAD R16, R31, 0x8, R12 ;  /* 0x000000081f107824 */ /* 0x000fe200078e020c */
[-C--:B------:R-:W-:Y:S02]  /*20a0*/  LEA.HI.X.SX32 R205, R21, R25.reuse, 0x1, P2 ;  /* 0x0000001915cd7211 */ /* 0x080fe400010f0eff */
[----:B------:R-:W-:Y:S01]  /*20b0*/  LEA R202, P0, R22, R176, 0x1 ;  /* 0x000000b016ca7211 */ /* 0x000fe200078008ff */
[----:B------:R-:W-:Y:S01]  /*20c0*/  IMAD R17, R31, 0x8, R16 ;  /* 0x000000081f117824 */ /* 0x000fe200078e0210 */
[----:B------:R-:W-:-:S02]  /*20d0*/  LEA.HI.X.SX32 R201, R23, R25, 0x1, P1 ;  /* 0x0000001917c97211 */ /* 0x000fc400008f0eff */
[-C--:B------:R-:W-:Y:S02]  /*20e0*/  LEA R198, P2, R24, R176.reuse, 0x1 ;  /* 0x000000b018c67211 */ /* 0x080fe400078408ff */
[CC--:B------:R-:W-:Y:S02]  /*20f0*/  LEA R194, P1, R9.reuse, R176.reuse, 0x1 ;  /* 0x000000b009c27211 */ /* 0x0c0fe400078208ff */
[-C--:B------:R-:W-:Y:S02]  /*2100*/  LEA.HI.X.SX32 R203, R22, R25.reuse, 0x1, P0 ;  /* 0x0000001916cb7211 */ /* 0x080fe400000f0eff */
[-C--:B------:R-:W-:Y:S02]  /*2110*/  LEA.HI.X.SX32 R199, R24, R25.reuse, 0x1, P2 ;  /* 0x0000001918c77211 */ /* 0x080fe400010f0eff */
[----:B------:R-:W-:Y:S02]  /*2120*/  LEA R196, P0, R18, R176, 0x1 ;  /* 0x000000b012c47211 */ /* 0x000fe400078008ff */
[----:B------:R-:W-:-:S02]  /*2130*/  LEA.HI.X.SX32 R195, R9, R25, 0x1, P1 ;  /* 0x0000001909c37211 */ /* 0x000fc400008f0eff */
[-C--:B------:R-:W-:Y:S02]  /*2140*/  LEA R192, P2, R10, R176.reuse, 0x1 ;  /* 0x000000b00ac07211 */ /* 0x080fe400078408ff */
[C---:B------:R-:W-:Y:S02]  /*2150*/  LEA R9, R31.reuse, R17, 0x3 ;  /* 0x000000111f097211 */ /* 0x040fe400078e18ff */
[-C--:B------:R-:W-:Y:S02]  /*2160*/  LEA.HI.X.SX32 R197, R18, R25.reuse, 0x1, P0 ;  /* 0x0000001912c57211 */ /* 0x080fe400000f0eff */
[----:B------:R-:W-:Y:S01]  /*2170*/  LEA.HI.X.SX32 R193, R10, R25, 0x1, P2 ;  /* 0x000000190ac17211 */ /* 0x000fe200010f0eff */
[----:B------:R-:W-:Y:S01]  /*2180*/  IMAD R10, R31, 0x8, R9 ;  /* 0x000000081f0a7824 */ /* 0x000fe200078e0209 */
[-C--:B------:R-:W-:Y:S02]  /*2190*/  LEA R190, P0, R11, R176.reuse, 0x1 ;  /* 0x000000b00bbe7211 */ /* 0x080fe400078008ff */
[----:B------:R-:W-:-:S02]  /*21a0*/  LEA R188, P1, R12, R176, 0x1 ;  /* 0x000000b00cbc7211 */ /* 0x000fc400078208ff */
[-C--:B------:R-:W-:Y:S02]  /*21b0*/  LEA R186, P2, R16, R176.reuse, 0x1 ;  /* 0x000000b010ba7211 */ /* 0x080fe400078408ff */
[-C--:B------:R-:W-:Y:S01]  /*21c0*/  LEA.HI.X.SX32 R191, R11, R25.reuse, 0x1, P0 ;  /* 0x000000190bbf7211 */ /* 0x080fe200000f0eff */
[----:B------:R-:W-:Y:S01]  /*21d0*/  IMAD R11, R31, 0x8, R10 ;  /* 0x000000081f0b7824 */ /* 0x000fe200078e020a */
[-C--:B------:R-:W-:Y:S02]  /*21e0*/  LEA.HI.X.SX32 R189, R12, R25.reuse, 0x1, P1 ;  /* 0x000000190cbd7211 */ /* 0x080fe400008f0eff */
[----:B------:R-:W-:Y:S01]  /*21f0*/  LEA.HI.X.SX32 R187, R16, R25, 0x1, P2 ;  /* 0x0000001910bb7211 */ /* 0x000fe200010f0eff */
[----:B------:R-:W-:Y:S01]  /*2200*/  IMAD.MOV.U32 R16, RZ, RZ, -0x800000 ;  /* 0xff800000ff107424 */ /* 0x000fe200078e00ff */
[-C--:B------:R-:W-:Y:S02]  /*2210*/  LEA R182, P0, R17, R176.reuse, 0x1 ;  /* 0x000000b011b67211 */ /* 0x080fe400078008ff */
[----:B------:R-:W-:-:S02]  /*2220*/  LEA R180, P1, R9, R176, 0x1 ;  /* 0x000000b009b47211 */ /* 0x000fc400078208ff */
[-C--:B------:R-:W-:Y:S02]  /*2230*/  LEA R178, P2, R10, R176.reuse, 0x1 ;  /* 0x000000b00ab27211 */ /* 0x080fe400078408ff */
[----:B------:R-:W-:Y:S02]  /*2240*/  LEA R176, P3, R11, R176, 0x1 ;  /* 0x000000b00bb07211 */ /* 0x000fe400078608ff */
[----:B------:R-:W-:Y:S02]  /*2250*/  LOP3.LUT R152, R152, 0x30, R15, 0x78, !PT ;  /* 0x0000003098987812 */ /* 0x000fe400078e780f */
[-C--:B------:R-:W-:Y:S01]  /*2260*/  LEA.HI.X.SX32 R183, R17, R25.reuse, 0x1, P0 ;  /* 0x0000001911b77211 */ /* 0x080fe200000f0eff */
[----:B------:R-:W-:Y:S01]  /*2270*/  IMAD.MOV.U32 R17, RZ, RZ, -0x800000 ;  /* 0xff800000ff117424 */ /* 0x000fe200078e00ff */
[-C--:B------:R-:W-:Y:S02]  /*2280*/  LEA.HI.X.SX32 R181, R9, R25.reuse, 0x1, P1 ;  /* 0x0000001909b57211 */ /* 0x080fe400008f0eff */
[----:B------:R-:W-:-:S02]  /*2290*/  LEA.HI.X.SX32 R179, R10, R25, 0x1, P2 ;  /* 0x000000190ab37211 */ /* 0x000fc400010f0eff */
[----:B------:R-:W-:Y:S02]  /*22a0*/  LEA.HI.X.SX32 R177, R11, R25, 0x1, P3 ;  /* 0x000000190bb17211 */ /* 0x000fe400018f0eff */
[----:B------:R-:W-:Y:S02]  /*22b0*/  MOV R12, 0x3f800000 ;  /* 0x3f800000000c7802 */ /* 0x000fe40000000f00 */
[----:B------:R-:W-:Y:S02]  /*22c0*/  MOV R9, RZ ;  /* 0x000000ff00097202 */ /* 0x000fe40000000f00 */
[----:B------:R-:W-:Y:S02]  /*22d0*/  MOV R11, RZ ;  /* 0x000000ff000b7202 */ /* 0x000fe40000000f00 */
[----:B------:R-:W-:Y:S02]  /*22e0*/  LOP3.LUT R153, R26, 0x30, R15, 0x78, !PT ;  /* 0x000000301a997812 */ /* 0x000fe400078e780f */
[----:B------:R-:W-:-:S02]  /*22f0*/  LOP3.LUT R10, R152, 0x40, RZ, 0x3c, !PT ;  /* 0x00000040980a7812 */ /* 0x000fc400078e3cff */
.L_x_1:
[----:B------:R-:W-:-:S04]  /*2300*/  IMAD.WIDE R24, R151, 0x2, R232 ;  /* 0x0000000297187825 */ /* 0x000fc800078e02e8 */
[C---:B------:R-:W-:Y:S01]  /*2310*/  IMAD.WIDE R18, R151.reuse, 0x2, R240 ;  /* 0x0000000297127825 */ /* 0x040fe200078e02f0 */
[----:B------:R0:W2:Y:S03]  /*2320*/  LDG.E.U16 R42, [R24.64] ;  /* 0x00000004182a7981 */ /* 0x0000a6000c1e1500 */
[C---:B------:R-:W-:Y:S01]  /*2330*/  IMAD.WIDE R20, R151.reuse, 0x2, R238 ;  /* 0x0000000297147825 */ /* 0x040fe200078e02ee */
[----:B------:R1:W3:Y:S03]  /*2340*/  LDG.E.U16 R40, [R18.64] ;  /* 0x0000000412287981 */ /* 0x0002e6000c1e1500 */
[C---:B------:R-:W-:Y:S01]  /*2350*/  IMAD.WIDE R22, R151.reuse, 0x2, R236 ;  /* 0x0000000297167825 */ /* 0x040fe200078e02ec */
[----:B------:R4:W5:Y:S03]  /*2360*/  LDG.E.U16 R41, [R20.64] ;  /* 0x0000000414297981 */ /* 0x000966000c1e1500 */
[C---:B------:R-:W-:Y:S01]  /*2370*/  IMAD.WIDE R26, R151.reuse, 0x2, R230 ;  /* 0x00000002971a7825 */ /* 0x040fe200078e02e6 */
[----:B------:R0:W5:Y:S03]  /*2380*/  LDG.E.U16 R44, [R22.64] ;  /* 0x00000004162c7981 */ /* 0x000166000c1e1500 */
[C---:B------:R-:W-:Y:S01]  /*2390*/  IMAD.WIDE R30, R151.reuse, 0x2, R224 ;  /* 0x00000002971e7825 */ /* 0x040fe200078e02e0 */
[----:B------:R0:W5:Y:S03]  /*23a0*/  LDG.E.U16 R43, [R26.64] ;  /* 0x000000041a2b7981 */ /* 0x000166000c1e1500 */
[----:B------:R-:W-:-:S02]  /*23b0*/  IMAD.WIDE R36, R151, 0x2, R216 ;  /* 0x0000000297247825 */ /* 0x000fc400078e02d8 */
[----:B------:R0:W5:Y:S02]  /*23c0*/  LDG.E.U16 R30, [R30.64] ;  /* 0x000000041e1e7981 */ /* 0x000164000c1e1500 */
[C---:B------:R-:W-:Y:S02]  /*23d0*/  IMAD.WIDE R32, R151.reuse, 0x2, R222 ;  /* 0x0000000297207825 */ /* 0x040fe400078e02de */
[----:B------:R-:W5:Y:S02]  /*23e0*/  LDG.E.U16 R36, [R36.64] ;  /* 0x0000000424247981 */ /* 0x000f64000c1e1500 */
[C---:B------:R-:W-:Y:S02]  /*23f0*/  IMAD.WIDE R38, R151.reuse, 0x2, R214 ;  /* 0x0000000297267825 */ /* 0x040fe400078e02d6 */
[----:B------:R-:W5:Y:S02]  /*2400*/  LDG.E.U16 R33, [R32.64] ;  /* 0x0000000420217981 */ /* 0x000f64000c1e1500 */
[----:B------:R-:W-:-:S02]  /*2410*/  IMAD.WIDE R28, R151, 0x2, R228 ;  /* 0x00000002971c7825 */ /* 0x000fc400078e02e4 */
[----:B------:R-:W5:Y:S02]  /*2420*/  LDG.E.U16 R39, [R38.64] ;  /* 0x0000000426277981 */ /* 0x000f64000c1e1500 */
[C---:B------:R-:W-:Y:S02]  /*2430*/  IMAD.WIDE R34, R151.reuse, 0x2, R220 ;  /* 0x0000000297227825 */ /* 0x040fe400078e02dc */
[----:B------:R4:W5:Y:S02]  /*2440*/  LDG.E.U16 R28, [R28.64] ;  /* 0x000000041c1c7981 */ /* 0x000964000c1e1500 */
[C---:B0-----:R-:W-:Y:S02]  /*2450*/  IMAD.WIDE R24, R151.reuse, 0x2, R212 ;  /* 0x0000000297187825 */ /* 0x041fe400078e02d4 */
[----:B------:R-:W5:Y:S02]  /*2460*/  LDG.E.U16 R34, [R34.64] ;  /* 0x0000000422227981 */ /* 0x000f64000c1e1500 */
[----:B-1----:R-:W-:-:S02]  /*2470*/  IMAD.WIDE R18, R151, 0x2, R234 ;  /* 0x0000000297127825 */ /* 0x002fc400078e02ea */
[----:B------:R-:W5:Y:S02]  /*2480*/  LDG.E.U16 R24, [R24.64] ;  /* 0x0000000418187981 */ /* 0x000f64000c1e1500 */
[C---:B----4-:R-:W-:Y:S02]  /*2490*/  IMAD.WIDE R20, R151.reuse, 0x2, R226 ;  /* 0x0000000297147825 */ /* 0x050fe400078e02e2 */
[----:B------:R-:W4:Y:S02]  /*24a0*/  LDG.E.U16 R19, [R18.64] ;  /* 0x0000000412137981 */ /* 0x000f24000c1e1500 */
[C---:B------:R-:W-:Y:S02]  /*24b0*/  IMAD.WIDE R22, R151.reuse, 0x2, R218 ;  /* 0x0000000297167825 */ /* 0x040fe400078e02da */
[----:B------:R-:W4:Y:S02]  /*24c0*/  LDG.E.U16 R21, [R20.64] ;  /* 0x0000000414157981 */ /* 0x000f24000c1e1500 */
[----:B------:R-:W-:-:S02]  /*24d0*/  IMAD.WIDE R26, R151, 0x2, R210 ;  /* 0x00000002971a7825 */ /* 0x000fc400078e02d2 */
[----:B------:R-:W4:Y:S04]  /*24e0*/  LDG.E.U16 R29, [R22.64] ;  /* 0x00000004161d7981 */ /* 0x000f28000c1e1500 */
[----:B------:R-:W4:Y:S04]  /*24f0*/  LDG.E.U16 R31, [R26.64] ;  /* 0x000000041a1f7981 */ /* 0x000f28000c1e1500 */
[----:B------:R-:W-:Y:S01]  /*2500*/  BAR.SYNC.DEFER_BLOCKING 0x0 ;  /* 0x0000000000007b1d */ /* 0x000fe20000010000 */
[----:B------:R-:W-:-:S04]  /*2510*/  IMAD.WIDE R164, R9, 0x2, R208 ;  /* 0x0000000209a47825 */ /* 0x000fc800078e02d0 */
[----:B------:R-:W-:-:S04]  /*2520*/  IMAD.WIDE R162, R9, 0x2, R206 ;  /* 0x0000000209a27825 */ /* 0x000fc800078e02ce */
[----:B------:R-:W-:-:S04]  /*2530*/  IMAD.WIDE R160, R9, 0x2, R186 ;  /* 0x0000000209a07825 */ /* 0x000fc800078e02ba */
[----:B------:R-:W-:-:S04]  /*2540*/  IMAD.WIDE R168, R9, 0x2, R182 ;  /* 0x0000000209a87825 */ /* 0x000fc800078e02b6 */
[----:B------:R-:W-:-:S04]  /*2550*/  IMAD.WIDE R166, R9, 0x2, R180 ;  /* 0x0000000209a67825 */ /* 0x000fc800078e02b4 */
[----:B------:R-:W-:-:S04]  /*2560*/  IMAD.WIDE R172, R9, 0x2, R178 ;  /* 0x0000000209ac7825 */ /* 0x000fc800078e02b2 */
[C---:B------:R-:W-:Y:S01]  /*2570*/  IMAD.WIDE R170, R9.reuse, 0x2, R176 ;  /* 0x0000000209aa7825 */ /* 0x040fe200078e02b0 */
[----:B--2---:R-:W-:Y:S04]  /*2580*/  STS.U16 [R5+0x8800], R42 ;  /* 0x0088002a05007388 */ /* 0x004fe80000000400 */
[----:B---3--:R-:W-:Y:S04]  /*2590*/  STS.U16 [R5+0x8000], R40 ;  /* 0x0080002805007388 */ /* 0x008fe80000000400 */
[----:B-----5:R-:W-:Y:S04]  /*25a0*/  STS.U16 [R5+0x9000], R30 ;  /* 0x0090001e05007388 */ /* 0x020fe80000000400 */
        /* <DEDUP_REMOVED lines=9> */
[----:B----4-:R0:W-:Y:S04]  /*2640*/  STS.U16 [R8+0x8600], R19 ;  /* 0x0086001308007388 */ /* 0x0101e80000000400 */
[----:B------:R-:W-:Y:S04]  /*2650*/  STS.U16 [R8+0x8e00], R21 ;  /* 0x008e001508007388 */ /* 0x000fe80000000400 */
[----:B------:R1:W-:Y:S04]  /*2660*/  STS.U16 [R8+0x9600], R29 ;  /* 0x0096001d08007388 */ /* 0x0003e80000000400 */
[----:B------:R2:W-:Y:S04]  /*2670*/  STS.U16 [R8+0x9e00], R31 ;  /* 0x009e001f08007388 */ /* 0x0005e80000000400 */
[----:B------:R-:W-:Y:S06]  /*2680*/  BAR.SYNC.DEFER_BLOCKING 0x0 ;  /* 0x0000000000007b1d */ /* 0x000fec0000010000 */
[----:B------:R-:W-:Y:S04]  /*2690*/  LDSM.16.MT88.4 R40, [R150] ;  /* 0x000000009628783b */ /* 0x000fe80000004200 */
[----:B------:R-:W3:Y:S04]  /*26a0*/  LDSM.16.M88.4 R36, [R152+0x8000] ;  /* 0x008000009824783b */ /* 0x000ee80000000200 */
[----:B------:R-:W4:Y:S04]  /*26b0*/  LDSM.16.M88.4 R156, [R152+0x8800] ;  /* 0x00880000989c783b */ /* 0x000f280000000200 */
[----:B------:R-:W4:Y:S04]  /*26c0*/  LDSM.16.M88.4 R48, [R152+0x9000] ;  /* 0x009000009830783b */ /* 0x000f280000000200 */
[----:B------:R-:W4:Y:S04]  /*26d0*/  LDSM.16.MT88.4 R76, [R150+0x1000] ;  /* 0x00100000964c783b */ /* 0x000f280000004200 */
[----:B------:R-:W4:Y:S01]  /*26e0*/  LDSM.16.M88.4 R68, [R152+0x9800] ;  /* 0x009800009844783b */ /* 0x000f220000000200 */
[----:B0-----:R-:W-:-:S03]  /*26f0*/  IMAD.WIDE R18, R9, 0x2, R204 ;  /* 0x0000000209127825 */ /* 0x001fc600078e02cc */
[----:B------:R-:W5:Y:S01]  /*2700*/  LDG.E.U16 R164, [R164.64] ;  /* 0x00000004a4a47981 */ /* 0x000f62000c1e1500 */
[----:B-1----:R-:W-:-:S03]  /*2710*/  IMAD.WIDE R28, R9, 0x2, R194 ;  /* 0x00000002091c7825 */ /* 0x002fc600078e02c2 */
[----:B------:R-:W5:Y:S01]  /*2720*/  LDG.E.U16 R162, [R162.64] ;  /* 0x00000004a2a27981 */ /* 0x000f62000c1e1500 */
[----:B--2---:R-:W-:-:S03]  /*2730*/  IMAD.WIDE R30, R9, 0x2, R192 ;  /* 0x00000002091e7825 */ /* 0x004fc600078e02c0 */
[----:B------:R0:W2:Y:S04]  /*2740*/  LDG.E.U16 R18, [R18.64] ;  /* 0x0000000412127981 */ /* 0x0000a8000c1e1500 */
[----:B------:R-:W2:Y:S04]  /*2750*/  LDG.E.U16 R28, [R28.64] ;  /* 0x000000041c1c7981 */ /* 0x000ea8000c1e1500 */
[----:B------:R-:W2:Y:S01]  /*2760*/  LDG.E.U16 R30, [R30.64] ;  /* 0x000000041e1e7981 */ /* 0x000ea2000c1e1500 */
[C---:B---3--:R-:W-:Y:S03]  /*2770*/  HMMA.16816.F32.BF16 R24, R40.reuse, R36, RZ ;  /* 0x000000242818723c */ /* 0x048fe600000418ff */
[----:B------:R-:W3:Y:S04]  /*2780*/  LDG.E.U16 R160, [R160.64] ;  /* 0x00000004a0a07981 */ /* 0x000ee8000c1e1500 */
[----:B------:R-:W2:Y:S01]  /*2790*/  LDG.E.U16 R168, [R168.64] ;  /* 0x00000004a8a87981 */ /* 0x000ea2000c1e1500 */
[C---:B----4-:R-:W-:Y:S03]  /*27a0*/  HMMA.16816.F32.BF16 R20, R40.reuse, R156, RZ ;  /* 0x0000009c2814723c */ /* 0x050fe600000418ff */
[----:B------:R-:W4:Y:S04]  /*27b0*/  LDG.E.U16 R166, [R166.64] ;  /* 0x00000004a6a67981 */ /* 0x000f28000c1e1500 */
[----:B------:R-:W2:Y:S01]  /*27c0*/  LDG.E.U16 R172, [R172.64] ;  /* 0x00000004acac7981 */ /* 0x000ea2000c1e1500 */
[----:B------:R-:W-:Y:S03]  /*27d0*/  HMMA.16816.F32.BF16 R32, R40, R48, RZ ;  /* 0x000000302820723c */ /* 0x000fe600000418ff */
[----:B------:R-:W2:Y:S04]  /*27e0*/  LDG.E.U16 R170, [R170.64] ;  /* 0x00000004aaaa7981 */ /* 0x000ea8000c1e1500 */
[----:B------:R-:W-:Y:S01]  /*27f0*/  LDSM.16.MT88.4 R72, [R150+0x2000] ;  /* 0x002000009648783b */ /* 0x000fe20000004200 */
[C---:B------:R-:W-:Y:S03]  /*2800*/  HMMA.16816.F32.BF16 R36, R76.reuse, R38, R24 ;  /* 0x000000264c24723c */ /* 0x040fe60000041818 */
[----:B------:R-:W1:Y:S04]  /*2810*/  LDSM.16.M88.4 R64, [R10+0x8000] ;  /* 0x008000000a40783b */ /* 0x000e680000000200 */
[----:B------:R-:W0:Y:S01]  /*2820*/  LDSM.16.M88.4 R44, [R10+0x8800] ;  /* 0x008800000a2c783b */ /* 0x000e220000000200 */
[C---:B------:R-:W-:Y:S01]  /*2830*/  IMAD.WIDE R24, R9.reuse, 0x2, R198 ;  /* 0x0000000209187825 */ /* 0x040fe200078e02c6 */
[----:B------:R-:W-:Y:S02]  /*2840*/  HMMA.16816.F32.BF16 R156, R76, R158, R20 ;  /* 0x0000009e4c9c723c */ /* 0x000fe40000041814 */
[----:B------:R-:W0:Y:S01]  /*2850*/  LDSM.16.M88.4 R52, [R10+0x9000] ;  /* 0x009000000a34783b */ /* 0x000e220000000200 */
[----:B------:R-:W-:-:S03]  /*2860*/  IMAD.WIDE R26, R9, 0x2, R196 ;  /* 0x00000002091a7825 */ /* 0x000fc600078e02c4 */
[----:B------:R0:W2:Y:S01]  /*2870*/  LDG.E.U16 R24, [R24.64] ;  /* 0x0000000418187981 */ /* 0x0000a2000c1e1500 */
[C---:B------:R-:W-:Y:S01]  /*2880*/  IMAD.WIDE R20, R9.reuse, 0x2, R202 ;  /* 0x0000000209147825 */ /* 0x040fe200078e02ca */
[----:B------:R-:W-:Y:S02]  /*2890*/  HMMA.16816.F32.BF16 R48, R76, R50, R32 ;  /* 0x000000324c30723c */ /* 0x000fe40000041820 */
[----:B------:R-:W2:Y:S01]  /*28a0*/  LDG.E.U16 R26, [R26.64] ;  /* 0x000000041a1a7981 */ /* 0x000ea2000c1e1500 */
[----:B------:R-:W-:-:S03]  /*28b0*/  IMAD.WIDE R22, R9, 0x2, R200 ;  /* 0x0000000209167825 */ /* 0x000fc600078e02c8 */
[----:B------:R0:W2:Y:S01]  /*28c0*/  LDG.E.U16 R20, [R20.64] ;  /* 0x0000000414147981 */ /* 0x0000a2000c1e1500 */
[----:B------:R-:W-:-:S03]  /*28d0*/  IMAD.WIDE R32, R9, 0x2, R190 ;  /* 0x0000000209207825 */ /* 0x000fc600078e02be */
[----:B------:R0:W2:Y:S01]  /*28e0*/  LDG.E.U16 R22, [R22.64] ;  /* 0x0000000416167981 */ /* 0x0000a2000c1e1500 */
[----:B------:R-:W-:-:S03]  /*28f0*/  IMAD.WIDE R34, R9, 0x2, R188 ;  /* 0x0000000209227825 */ /* 0x000fc600078e02bc */
[----:B------:R-:W2:Y:S04]  /*2900*/  LDG.E.U16 R32, [R32.64] ;  /* 0x0000000420207981 */ /* 0x000ea8000c1e1500 */
[----:B------:R-:W2:Y:S01]  /*2910*/  LDG.E.U16 R34, [R34.64] ;  /* 0x0000000422227981 */ /* 0x000ea2000c1e1500 */
[----:B------:R-:W-:Y:S03]  /*2920*/  HMMA.16816.F32.BF16 R40, R40, R68, RZ ;  /* 0x000000442828723c */ /* 0x000fe600000418ff */
[----:B------:R-:W-:Y:S04]  /*2930*/  LDSM.16.M88.4 R56, [R10+0x9800] ;  /* 0x009800000a38783b */ /* 0x000fe80000000200 */
[----:B------:R-:W0:Y:S01]  /*2940*/  LDSM.16.MT88.4 R60, [R150+0x3000] ;  /* 0x00300000963c783b */ /* 0x000e220000004200 */
[C---:B-1----:R-:W-:Y:S03]  /*2950*/  HMMA.16816.F32.BF16 R36, R72.reuse, R64, R36 ;  /* 0x000000404824723c */ /* 0x042fe60000041824 */
[----:B------:R-:W-:Y:S05]  /*2960*/  LDSM.16.M88.4 R144, [R10+0x9080] ;  /* 0x009080000a90783b */ /* 0x000fea0000000200 */
[----:B0-----:R-:W-:Y:S08]  /*2970*/  HMMA.16816.F32.BF16 R156, R72, R44, R156 ;  /* 0x0000002c489c723c */ /* 0x001ff0000004189c */
[----:B------:R-:W-:Y:S01]  /*2980*/  HMMA.16816.F32.BF16 R40, R76, R70, R40 ;  /* 0x000000464c28723c */ /* 0x000fe20000041828 */
[----:B------:R-:W-:Y:S04]  /*2990*/  LDSM.16.MT88.4 R68, [R150+0x4000] ;  /* 0x004000009644783b */ /* 0x000fe80000004200 */
[----:B------:R-:W0:Y:S03]  /*29a0*/  LDSM.16.M88.4 R76, [R152+0x8080] ;  /* 0x00808000984c783b */ /* 0x000e260000000200 */
[----:B------:R-:W-:Y:S08]  /*29b0*/  HMMA.16816.F32.BF16 R48, R72, R52, R48 ;  /* 0x000000344830723c */ /* 0x000ff00000041830 */
[----:B------:R-:W-:Y:S01]  /*29c0*/  HMMA.16816.F32.BF16 R64, R60, R66, R36 ;  /* 0x000000423c40723c */ /* 0x000fe20000041824 */
[----:B------:R-:W1:Y:S07]  /*29d0*/  LDSM.16.M88.4 R36, [R152+0x8880] ;  /* 0x008880009824783b */ /* 0x000e6e0000000200 */
[----:B------:R-:W-:Y:S01]  /*29e0*/  HMMA.16816.F32.BF16 R72, R72, R56, R40 ;  /* 0x000000384848723c */ /* 0x000fe20000041828 */
[----:B------:R-:W1:Y:S07]  /*29f0*/  LDSM.16.M88.4 R40, [R152+0x9080] ;  /* 0x009080009828783b */ /* 0x000e6e0000000200 */
[C---:B------:R-:W-:Y:S01]  /*2a00*/  HMMA.16816.F32.BF16 R156, R60.reuse, R46, R156 ;  /* 0x0000002e3c9c723c */ /* 0x040fe2000004189c */
[----:B------:R-:W1:Y:S07]  /*2a10*/  LDSM.16.M88.4 R44, [R152+0x9880] ;  /* 0x00988000982c783b */ /* 0x000e6e0000000200 */
[C---:B------:R-:W-:Y:S01]  /*2a20*/  HMMA.16816.F32.BF16 R52, R60.reuse, R54, R48 ;  /* 0x000000363c34723c */ /* 0x040fe20000041830 */
[----:B------:R-:W1:Y:S07]  /*2a30*/  LDSM.16.MT88.4 R48, [R150+0x5000] ;  /* 0x005000009630783b */ /* 0x000e6e0000004200 */
[----:B------:R-:W-:Y:S01]  /*2a40*/  HMMA.16816.F32.BF16 R72, R60, R58, R72 ;  /* 0x0000003a3c48723c */ /* 0x000fe20000041848 */
[----:B------:R-:W-:Y:S04]  /*2a50*/  LDSM.16.MT88.4 R56, [R150+0x6000] ;  /* 0x006000009638783b */ /* 0x000fe80000004200 */
[----:B------:R-:W1:Y:S03]  /*2a60*/  LDSM.16.M88.4 R60, [R10+0x8080] ;  /* 0x008080000a3c783b */ /* 0x000e660000000200 */
[C---:B0-----:R-:W-:Y:S08]  /*2a70*/  HMMA.16816.F32.BF16 R64, R68.reuse, R76, R64 ;  /* 0x0000004c4440723c */ /* 0x041ff00000041840 */
[C---:B-1----:R-:W-:Y:S08]  /*2a80*/  HMMA.16816.F32.BF16 R156, R68.reuse, R36, R156 ;  /* 0x00000024449c723c */ /* 0x042ff0000004189c */
[C---:B------:R-:W-:Y:S08]  /*2a90*/  HMMA.16816.F32.BF16 R52, R68.reuse, R40, R52 ;  /* 0x000000284434723c */ /* 0x040ff00000041834 */
[----:B------:R-:W-:Y:S01]  /*2aa0*/  HMMA.16816.F32.BF16 R68, R68, R44, R72 ;  /* 0x0000002c4444723c */ /* 0x000fe20000041848 */
[----:B------:R-:W0:Y:S07]  /*2ab0*/  LDSM.16.M88.4 R72, [R10+0x8880] ;  /* 0x008880000a48783b */ /* 0x000e2e0000000200 */
[C---:B------:R-:W-:Y:S01]  /*2ac0*/  HMMA.16816.F32.BF16 R76, R48.reuse, R78, R64 ;  /* 0x0000004e304c723c */ /* 0x040fe20000041840 */
[----:B------:R-:W1:Y:S07]  /*2ad0*/  LDSM.16.M88.4 R64, [R10+0x9880] ;  /* 0x009880000a40783b */ /* 0x000e6e0000000200 */
[C---:B------:R-:W-:Y:S01]  /*2ae0*/  HMMA.16816.F32.BF16 R156, R48.reuse, R38, R156 ;  /* 0x00000026309c723c */ /* 0x040fe2000004189c */
[----:B------:R-:W1:Y:S04]  /*2af0*/  LDSM.16.MT88.4 R36, [R150+0x7000] ;  /* 0x007000009624783b */ /* 0x000e680000004200 */
[----:B------:R-:W-:Y:S03]  /*2b00*/  BAR.SYNC.DEFER_BLOCKING 0x0 ;  /* 0x0000000000007b1d */ /* 0x000fe60000010000 */
[C---:B------:R-:W-:Y:S08]  /*2b10*/  HMMA.16816.F32.BF16 R52, R48.reuse, R42, R52 ;  /* 0x0000002a3034723c */ /* 0x040ff00000041834 */
[----:B------:R-:W-:Y:S08]  /*2b20*/  HMMA.16816.F32.BF16 R68, R48, R46, R68 ;  /* 0x0000002e3044723c */ /* 0x000ff00000041844 */
[C---:B------:R-:W-:Y:S08]  /*2b30*/  HMMA.16816.F32.BF16 R76, R56.reuse, R60, R76 ;  /* 0x0000003c384c723c */ /* 0x040ff0000004184c */
[C---:B0-----:R-:W-:Y:S08]  /*2b40*/  HMMA.16816.F32.BF16 R156, R56.reuse, R72, R156 ;  /* 0x00000048389c723c */ /* 0x041ff0000004189c */
[C---:B------:R-:W-:Y:S08]  /*2b50*/  HMMA.16816.F32.BF16 R52, R56.reuse, R144, R52 ;  /* 0x000000903834723c */ /* 0x040ff00000041834 */
[----:B-1----:R-:W-:Y:S08]  /*2b60*/  HMMA.16816.F32.BF16 R68, R56, R64, R68 ;  /* 0x000000403844723c */ /* 0x002ff00000041844 */
[C---:B------:R-:W-:Y:S08]  /*2b70*/  HMMA.16816.F32.BF16 R76, R36.reuse, R62, R76 ;  /* 0x0000003e244c723c */ /* 0x040ff0000004184c */
[C---:B------:R-:W-:Y:S08]  /*2b80*/  HMMA.16816.F32.BF16 R156, R36.reuse, R74, R156 ;  /* 0x0000004a249c723c */ /* 0x040ff0000004189c */
[C---:B------:R-:W-:Y:S08]  /*2b90*/  HMMA.16816.F32.BF16 R60, R36.reuse, R146, R52 ;  /* 0x00000092243c723c */ /* 0x040ff00000041834 */
[----:B------:R-:W-:Y:S01]  /*2ba0*/  HMMA.16816.F32.BF16 R64, R36, R66, R68 ;  /* 0x000000422440723c */ /* 0x000fe20000041844 */
[----:B------:R-:W-:-:S06]  /*2bb0*/  FMUL R19, R76, c[0x0][0x188] ;  /* 0x000062004c137a20 */ /* 0x000fcc0000400000 */
[----:B------:R-:W-:Y:S02]  /*2bc0*/  FMUL R36, R77, c[0x0][0x188] ;  /* 0x000062004d247a20 */ /* 0x000fe40000400000 */
[----:B------:R-:W-:-:S03]  /*2bd0*/  FMUL R21, R156, c[0x0][0x188] ;  /* 0x000062009c157a20 */ /* 0x000fc60000400000 */
[----:B------:R-:W-:Y:S01]  /*2be0*/  FMNMX R36, R19, R36, !PT ;  /* 0x0000002413247209 */ /* 0x000fe20007800000 */
[----:B------:R-:W-:-:S03]  /*2bf0*/  FMUL R19, R157, c[0x0][0x188] ;  /* 0x000062009d137a20 */ /* 0x000fc60000400000 */
[----:B------:R-:W-:Y:S01]  /*2c00*/  FMNMX R36, R21, R36, !PT ;  /* 0x0000002415247209 */ /* 0x000fe20007800000 */
[----:B------:R-:W-:-:S03]  /*2c10*/  FMUL R21, R60, c[0x0][0x188] ;  /* 0x000062003c157a20 */ /* 0x000fc60000400000 */
[----:B------:R-:W-:Y:S01]  /*2c20*/  FMNMX R36, R19, R36, !PT ;  /* 0x0000002413247209 */ /* 0x000fe20007800000 */
[----:B------:R-:W-:-:S03]  /*2c30*/  FMUL R19, R78, c[0x0][0x188] ;  /* 0x000062004e137a20 */ /* 0x000fc60000400000 */
[----:B------:R-:W-:Y:S01]  /*2c40*/  FMNMX R38, R21, R36, !PT ;  /* 0x0000002415267209 */ /* 0x000fe20007800000 */
[----:B------:R-:W-:Y:S02]  /*2c50*/  FMUL R36, R79, c[0x0][0x188] ;  /* 0x000062004f247a20 */ /* 0x000fe40000400000 */
[----:B------:R-:W-:-:S03]  /*2c60*/  FMUL R21, R61, c[0x0][0x188] ;  /* 0x000062003d157a20 */ /* 0x000fc60000400000 */
[----:B------:R-:W-:Y:S01]  /*2c70*/  FMNMX R36, R19, R36, !PT ;  /* 0x0000002413247209 */ /* 0x000fe20007800000 */
[----:B------:R-:W-:Y:S01]  /*2c80*/  FMUL R19, R158, c[0x0][0x188] ;  /* 0x000062009e137a20 */ /* 0x000fe20000400000 */
[----:B------:R-:W-:Y:S01]  /*2c90*/  FMNMX R38, R21, R38, !PT ;  /* 0x0000002615267209 */ /* 0x000fe20007800000 */
[----:B------:R-:W-:-:S03]  /*2ca0*/  FMUL R21, R159, c[0x0][0x188] ;  /* 0x000062009f157a20 */ /* 0x000fc60000400000 */
[----:B------:R-:W-:Y:S01]  /*2cb0*/  FMNMX R36, R19, R36, !PT ;  /* 0x0000002413247209 */ /* 0x000fe20007800000 */
[----:B------:R-:W-:-:S03]  /*2cc0*/  FMUL R19, R62, c[0x0][0x188] ;  /* 0x000062003e137a20 */ /* 0x000fc60000400000 */
[----:B------:R-:W-:Y:S01]  /*2cd0*/  FMNMX R36, R21, R36, !PT ;  /* 0x0000002415247209 */ /* 0x000fe20007800000 */
[----:B------:R-:W-:Y:S02]  /*2ce0*/  FMUL R23, R64, c[0x0][0x188] ;  /* 0x0000620040177a20 */ /* 0x000fe40000400000 */
[----:B------:R-:W-:Y:S01]  /*2cf0*/  FMUL R21, R63, c[0x0][0x188] ;  /* 0x000062003f157a20 */ /* 0x000fe20000400000 */
[----:B------:R-:W-:Y:S01]  /*2d00*/  FMNMX R36, R19, R36, !PT ;  /* 0x0000002413247209 */ /* 0x000fe20007800000 */
[----:B------:R-:W-:Y:S01]  /*2d10*/  FMUL R25, R65, c[0x0][0x188] ;  /* 0x0000620041197a20 */ /* 0x000fe20000400000 */
[----:B------:R-:W-:Y:S01]  /*2d20*/  FMNMX R38, R23, R38, !PT ;  /* 0x0000002617267209 */ /* 0x000fe20007800000 */
[----:B------:R-:W-:Y:S01]  /*2d30*/  FMUL R19, R66, c[0x0][0x188] ;  /* 0x0000620042137a20 */ /* 0x000fe20000400000 */
[----:B------:R-:W-:Y:S01]  /*2d40*/  FMNMX R36, R21, R36, !PT ;  /* 0x0000002415247209 */ /* 0x000fe20007800000 */
[----:B------:R-:W-:Y:S01]  /*2d50*/  FMUL R21, R67, c[0x0][0x188] ;  /* 0x0000620043157a20 */ /* 0x000fe20000400000 */
[----:B------:R-:W-:-:S02]  /*2d60*/  FMNMX R25, R25, R38, !PT ;  /* 0x0000002619197209 */ /* 0x000fc40007800000 */
[----:B------:R-:W-:-:S03]  /*2d70*/  FMNMX R36, R19, R36, !PT ;  /* 0x0000002413247209 */ /* 0x000fc60007800000 */
[----:B------:R-:W0:Y:S01]  /*2d80*/  SHFL.BFLY PT, R38, R25, 0x2, 0x1f ;  /* 0x0c401f0019267f89 */ /* 0x000e2200000e0000 */
[----:B------:R-:W-:-:S05]  /*2d90*/  FMNMX R21, R21, R36, !PT ;  /* 0x0000002415157209 */ /* 0x000fca0007800000 */
[----:B------:R-:W1:Y:S01]  /*2da0*/  SHFL.BFLY PT, R36, R21, 0x2, 0x1f ;  /* 0x0c401f0015247f89 */ /* 0x000e6200000e0000 */
[----:B0-----:R-:W-:-:S05]  /*2db0*/  FMNMX R38, R25, R38, !PT ;  /* 0x0000002619267209 */ /* 0x001fca0007800000 */
[----:B------:R-:W0:Y:S01]  /*2dc0*/  SHFL.BFLY PT, R19, R38, 0x1, 0x1f ;  /* 0x0c201f0026137f89 */ /* 0x000e2200000e0000 */
[----:B-1----:R-:W-:-:S05]  /*2dd0*/  FMNMX R36, R21, R36, !PT ;  /* 0x0000002415247209 */ /* 0x002fca0007800000 */
[----:B------:R-:W1:Y:S04]  /*2de0*/  SHFL.BFLY PT, R23, R36, 0x1, 0x1f ;  /* 0x0c201f0024177f89 */ /* 0x000e6800000e0000 */
[----:B-----5:R-:W-:Y:S04]  /*2df0*/  STS.U16 [R149+0x8000], R164 ;  /* 0x008000a495007388 */ /* 0x020fe80000000400 */
[----:B------:R5:W-:Y:S04]  /*2e00*/  STS.U16 [R149+0x8200], R162 ;  /* 0x008200a295007388 */ /* 0x000be80000000400 */
[----:B--2---:R-:W-:Y:S04]  /*2e10*/  STS.U16 [R149+0x8400], R18 ;  /* 0x0084001295007388 */ /* 0x004fe80000000400 */
[----:B------:R-:W-:Y:S01]  /*2e20*/  STS.U16 [R149+0x8600], R20 ;  /* 0x0086001495007388 */ /* 0x000fe20000000400 */
[----:B0-----:R-:W-:-:S03]  /*2e30*/  FMNMX R174, R38, R19, !PT ;  /* 0x0000001326ae7209 */ /* 0x001fc60007800000 */
[----:B------:R-:W-:Y:S04]  /*2e40*/  STS.U16 [R149+0x8800], R22 ;  /* 0x0088001695007388 */ /* 0x000fe80000000400 */
[----:B------:R-:W-:Y:S04]  /*2e50*/  STS.U16 [R149+0x8a00], R24 ;  /* 0x008a001895007388 */ /* 0x000fe80000000400 */
[----:B------:R-:W-:Y:S04]  /*2e60*/  STS.U16 [R149+0x8c00], R26 ;  /* 0x008c001a95007388 */ /* 0x000fe80000000400 */
[----:B------:R-:W-:Y:S04]  /*2e70*/  STS.U16 [R149+0x8e00], R28 ;  /* 0x008e001c95007388 */ /* 0x000fe80000000400 */
[----:B------:R-:W-:Y:S04]  /*2e80*/  STS.U16 [R149+0x9000], R30 ;  /* 0x0090001e95007388 */ /* 0x000fe80000000400 */
[----:B------:R-:W-:Y:S04]  /*2e90*/  STS.U16 [R149+0x9200], R32 ;  /* 0x0092002095007388 */ /* 0x000fe80000000400 */
[----:B------:R-:W-:Y:S04]  /*2ea0*/  STS.U16 [R149+0x9400], R34 ;  /* 0x0094002295007388 */ /* 0x000fe80000000400 */
[----:B---3--:R-:W-:Y:S04]  /*2eb0*/  STS.U16 [R149+0x9600], R160 ;  /* 0x009600a095007388 */ /* 0x008fe80000000400 */
[----:B------:R-:W-:Y:S04]  /*2ec0*/  STS.U16 [R149+0x9800], R168 ;  /* 0x009800a895007388 */ /* 0x000fe80000000400 */
[----:B----4-:R-:W-:Y:S04]  /*2ed0*/  STS.U16 [R149+0x9a00], R166 ;  /* 0x009a00a695007388 */ /* 0x010fe80000000400 */
[----:B------:R-:W-:Y:S04]  /*2ee0*/  STS.U16 [R149+0x9c00], R172 ;  /* 0x009c00ac95007388 */ /* 0x000fe80000000400 */
[----:B------:R-:W-:Y:S01]  /*2ef0*/  STS.U16 [R149+0x9e00], R170 ;  /* 0x009e00aa95007388 */ /* 0x000fe20000000400 */
[----:B------:R-:W-:-:S03]  /*2f00*/  FMNMX R174, R174, R17, !PT ;  /* 0x00000011aeae7209 */ /* 0x000fc60007800000 */
[----:B------:R-:W-:Y:S01]  /*2f10*/  BAR.SYNC.DEFER_BLOCKING 0x0 ;  /* 0x0000000000007b1d */ /* 0x000fe20000010000 */
[----:B-1----:R-:W-:Y:S01]  /*2f20*/  FMNMX R23, R36, R23, !PT ;  /* 0x0000001724177209 */ /* 0x002fe20007800000 */
[----:B------:R-:W-:-:S03]  /*2f30*/  FADD R17, -R174, R17 ;  /* 0x00000011ae117221 */ /* 0x000fc60000000100 */
[----:B------:R-:W-:Y:S01]  /*2f40*/  FMNMX R155, R23, R16, !PT ;  /* 0x00000010179b7209 */ /* 0x000fe20007800000 */
[----:B------:R-:W-:Y:S02]  /*2f50*/  FFMA R157, R157, c[0x0][0x188], -R174 ;  /* 0x000062009d9d7a23 */ /* 0x000fe400000008ae */
[----:B------:R-:W-:Y:S02]  /*2f60*/  FMUL R17, R17, 1.4426950216293334961 ;  /* 0x3fb8aa3b11117820 */ /* 0x000fe40000400000 */
[----:B------:R-:W-:Y:S02]  /*2f70*/  FADD R16, -R155, R16 ;  /* 0x000000109b107221 */ /* 0x000fe40000000100 */
[----:B------:R-:W-:Y:S02]  /*2f80*/  FMUL R161, R157, 1.4426950216293334961 ;  /* 0x3fb8aa3b9da17820 */ /* 0x000fe40000400000 */
[----:B------:R0:W-:Y:S02]  /*2f90*/  MUFU.EX2 R157, R17 ;  /* 0x00000011009d7308 */ /* 0x0001e40000000800 */
[----:B0-----:R-:W-:Y:S01]  /*2fa0*/  FMUL R17, R16, 1.4426950216293334961 ;  /* 0x3fb8aa3b10117820 */ /* 0x001fe20000400000 */
[----:B------:R-:W-:Y:S01]  /*2fb0*/  LDSM.16.M88.4 R24, [R153+0x8a00] ;  /* 0x008a00009918783b */ /* 0x000fe20000000200 */
[----:B------:R-:W-:-:S04]  /*2fc0*/  FFMA R16, R159, c[0x0][0x188], -R155 ;  /* 0x000062009f107a23 */ /* 0x000fc8000000089b */
[----:B------:R0:W-:Y:S01]  /*2fd0*/  MUFU.EX2 R159, R17 ;  /* 0x00000011009f7308 */ /* 0x0001e20000000800 */
[--C-:B------:R-:W-:Y:S01]  /*2fe0*/  FFMA R156, R156, c[0x0][0x188], -R174.reuse ;  /* 0x000062009c9c7a23 */ /* 0x100fe200000008ae */
[----:B------:R-:W-:Y:S01]  /*2ff0*/  LDSM.16.M88.4 R20, [R153+0x8800] ;  /* 0x008800009914783b */ /* 0x000fe20000000200 */
[----:B------:R-:W-:Y:S02]  /*3000*/  FMUL R165, R16, 1.4426950216293334961 ;  /* 0x3fb8aa3b10a57820 */ /* 0x000fe40000400000 */
[----:B------:R-:W-:Y:S01]  /*3010*/  FFMA R76, R76, c[0x0][0x188], -R174 ;  /* 0x000062004c4c7a23 */ /* 0x000fe200000008ae */
[----:B------:R-:W-:Y:S04]  /*3020*/  LDSM.16.M88.4 R28, [R153+0x8c00] ;  /* 0x008c0000991c783b */ /* 0x000fe80000000200 */
[----:B0-----:R-:W0:Y:S01]  /*3030*/  LDSM.16.M88.4 R16, [R153+0x8600] ;  /* 0x008600009910783b */ /* 0x001e220000000200 */
[----:B------:R-:W-:-:S02]  /*3040*/  FFMA R158, R158, c[0x0][0x188], -R155 ;  /* 0x000062009e9e7a23 */ /* 0x000fc4000000089b */
[----:B------:R-:W-:Y:S01]  /*3050*/  FFMA R77, R77, c[0x0][0x188], -R174 ;  /* 0x000062004d4d7a23 */ /* 0x000fe200000008ae */
[----:B------:R-:W1:Y:S01]  /*3060*/  LDSM.16.M88.4 R32, [R153+0x8e00] ;  /* 0x008e00009920783b */ /* 0x000e620000000200 */
[--C-:B------:R-:W-:Y:S02]  /*3070*/  FFMA R78, R78, c[0x0][0x188], -R155.reuse ;  /* 0x000062004e4e7a23 */ /* 0x100fe4000000089b */
[----:B------:R-:W-:Y:S01]  /*3080*/  FFMA R79, R79, c[0x0][0x188], -R155 ;  /* 0x000062004f4f7a23 */ /* 0x000fe2000000089b */
[----:B------:R-:W2:Y:S01]  /*3090*/  LDSM.16.M88.4 R36, [R153+0x9000] ;  /* 0x009000009924783b */ /* 0x000ea20000000200 */
[----:B------:R-:W-:Y:S02]  /*30a0*/  FMUL R156, R156, 1.4426950216293334961 ;  /* 0x3fb8aa3b9c9c7820 */ /* 0x000fe40000400000 */
[----:B------:R-:W-:Y:S01]  /*30b0*/  FMUL R158, R158, 1.4426950216293334961 ;  /* 0x3fb8aa3b9e9e7820 */ /* 0x000fe20000400000 */
[----:B------:R-:W-:Y:S01]  /*30c0*/  LDSM.16.M88.4 R68, [R153+0x8000] ;  /* 0x008000009944783b */ /* 0x000fe20000000200 */
[----:B------:R-:W-:-:S02]  /*30d0*/  FMUL R76, R76, 1.4426950216293334961 ;  /* 0x3fb8aa3b4c4c7820 */ /* 0x000fc40000400000 */
[----:B------:R-:W-:Y:S01]  /*30e0*/  FMUL R77, R77, 1.4426950216293334961 ;  /* 0x3fb8aa3b4d4d7820 */ /* 0x000fe20000400000 */
[----:B------:R-:W-:Y:S01]  /*30f0*/  LDSM.16.M88.4 R72, [R153+0x8200] ;  /* 0x008200009948783b */ /* 0x000fe20000000200 */
[----:B------:R-:W-:Y:S02]  /*3100*/  FMUL R78, R78, 1.4426950216293334961 ;  /* 0x3fb8aa3b4e4e7820 */ /* 0x000fe40000400000 */
[----:B------:R-:W-:Y:S01]  /*3110*/  FMUL R79, R79, 1.4426950216293334961 ;  /* 0x3fb8aa3b4f4f7820 */ /* 0x000fe20000400000 */
[----:B------:R-:W-:Y:S01]  /*3120*/  MUFU.EX2 R163, R76 ;  /* 0x0000004c00a37308 */ /* 0x000fe20000000800 */
[--C-:B------:R-:W-:Y:S01]  /*3130*/  FFMA R60, R60, c[0x0][0x188], -R174.reuse ;  /* 0x000062003c3c7a23 */ /* 0x100fe200000008ae */
[----:B------:R-:W-:Y:S01]  /*3140*/  LDSM.16.M88.4 R40, [R153+0x9200] ;  /* 0x009200009928783b */ /* 0x000fe20000000200 */
[--C-:B------:R-:W-:Y:S02]  /*3150*/  FFMA R61, R61, c[0x0][0x188], -R174.reuse ;  /* 0x000062003d3d7a23 */ /* 0x100fe400000008ae */
[--C-:B------:R-:W-:Y:S01]  /*3160*/  FFMA R64, R64, c[0x0][0x188], -R174.reuse ;  /* 0x0000620040407a23 */ /* 0x100fe200000008ae */
[----:B------:R-:W-:Y:S02]  /*3170*/  LDSM.16.M88.4 R44, [R153+0x9400] ;  /* 0x00940000992c783b */ /* 0x000fe40000000200 */
[----:B------:R-:W3:Y:S01]  /*3180*/  MUFU.EX2 R184, R77 ;  /* 0x0000004d00b87308 */ /* 0x000ee20000000800 */
[----:B------:R-:W-:Y:S01]  /*3190*/  FFMA R65, R65, c[0x0][0x188], -R174 ;  /* 0x0000620041417a23 */ /* 0x000fe200000008ae */
[----:B------:R-:W-:Y:S04]  /*31a0*/  LDSM.16.M88.4 R48, [R153+0x9600] ;  /* 0x009600009930783b */ /* 0x000fe80000000200 */
[----:B------:R-:W-:Y:S02]  /*31b0*/  LDSM.16.M88.4 R52, [R153+0x9800] ;  /* 0x009800009934783b */ /* 0x000fe40000000200 */
[----:B------:R-:W-:Y:S02]  /*31c0*/  MUFU.EX2 R156, R156 ;  /* 0x0000009c009c7308 */ /* 0x000fe40000000800 */
[----:B------:R-:W-:Y:S06]  /*31d0*/  LDSM.16.M88.4 R56, [R153+0x9a00] ;  /* 0x009a00009938783b */ /* 0x000fec0000000200 */
[----:B------:R-:W-:Y:S08]  /*31e0*/  MUFU.EX2 R161, R161 ;  /* 0x000000a100a17308 */ /* 0x000ff00000000800 */
[----:B-----5:R-:W-:Y:S08]  /*31f0*/  MUFU.EX2 R162, R78 ;  /* 0x0000004e00a27308 */ /* 0x020ff00000000800 */
[----:B------:R-:W4:Y:S08]  /*3200*/  MUFU.EX2 R167, R79 ;  /* 0x0000004f00a77308 */ /* 0x000f300000000800 */
[----:B------:R-:W-:Y:S08]  /*3210*/  MUFU.EX2 R158, R158 ;  /* 0x0000009e009e7308 */ /* 0x000ff00000000800 */
[----:B------:R-:W5:Y:S01]  /*3220*/  MUFU.EX2 R165, R165 ;  /* 0x000000a500a57308 */ /* 0x000f620000000800 */
[----:B---3--:R-:W-:Y:S01]  /*3230*/  F2FP.BF16.PACK_AB R144, R184, R163 ;  /* 0x000000a3b890723e */ /* 0x008fe200000010ff */
[----:B------:R-:W-:Y:S01]  /*3240*/  FMUL R124, R157, R124 ;  /* 0x0000007c9d7c7220 */ /* 0x000fe20000400000 */
[----:B----4-:R-:W-:Y:S01]  /*3250*/  F2FP.BF16.PACK_AB R145, R167, R162 ;  /* 0x000000a2a791723e */ /* 0x010fe200000010ff */
[----:B------:R-:W-:Y:S01]  /*3260*/  FMUL R125, R157, R125 ;  /* 0x0000007d9d7d7220 */ /* 0x000fe20000400000 */
[----:B------:R-:W-:Y:S01]  /*3270*/  F2FP.BF16.PACK_AB R146, R161, R156 ;  /* 0x0000009ca192723e */ /* 0x000fe200000010ff */
[C---:B------:R-:W-:Y:S01]  /*3280*/  FMUL R126, R159.reuse, R126 ;  /* 0x0000007e9f7e7220 */ /* 0x040fe20000400000 */
[----:B------:R-:W-:Y:S01]  /*3290*/  LDSM.16.M88.4 R76, [R153+0x8400] ;  /* 0x00840000994c783b */ /* 0x000fe20000000200 */
[----:B------:R-:W-:-:S02]  /*32a0*/  FMUL R127, R159, R127 ;  /* 0x0000007f9f7f7220 */ /* 0x000fc40000400000 */
[C---:B------:R-:W-:Y:S02]  /*32b0*/  FMUL R116, R157.reuse, R116 ;  /* 0x000000749d747220 */ /* 0x040fe40000400000 */
[----:B------:R-:W-:Y:S02]  /*32c0*/  FMUL R117, R157, R117 ;  /* 0x000000759d757220 */ /* 0x000fe40000400000 */
[----:B------:R-:W-:Y:S01]  /*32d0*/  FMUL R118, R159, R118 ;  /* 0x000000769f767220 */ /* 0x000fe20000400000 */
[----:B-----5:R-:W-:Y:S01]  /*32e0*/  F2FP.BF16.PACK_AB R147, R165, R158 ;  /* 0x0000009ea593723e */ /* 0x020fe200000010ff */
[----:B------:R-:W-:Y:S02]  /*32f0*/  FMUL R119, R159, R119 ;  /* 0x000000779f777220 */ /* 0x000fe40000400000 */
[----:B------:R-:W-:Y:S02]  /*3300*/  FFMA R62, R62, c[0x0][0x188], -R155 ;  /* 0x000062003e3e7a23 */ /* 0x000fe4000000089b */
[----:B------:R-:W-:-:S02]  /*3310*/  FMUL R120, R157, R120 ;  /* 0x000000789d787220 */ /* 0x000fc40000400000 */
[C---:B0-----:R-:W-:Y:S01]  /*3320*/  HMMA.16816.F32.BF16 R124, R144.reuse, R16, R124 ;  /* 0x00000010907c723c */ /* 0x041fe2000004187c */
[----:B------:R-:W-:Y:S02]  /*3330*/  FMUL R121, R157, R121 ;  /* 0x000000799d797220 */ /* 0x000fe40000400000 */
[C---:B------:R-:W-:Y:S02]  /*3340*/  FMUL R122, R159.reuse, R122 ;  /* 0x0000007a9f7a7220 */ /* 0x040fe40000400000 */
[----:B------:R-:W-:Y:S02]  /*3350*/  FMUL R123, R159, R123 ;  /* 0x0000007b9f7b7220 */ /* 0x000fe40000400000 */
[----:B------:R-:W-:Y:S01]  /*3360*/  FMUL R16, R60, 1.4426950216293334961 ;  /* 0x3fb8aa3b3c107820 */ /* 0x000fe20000400000 */
[----:B------:R-:W-:Y:S01]  /*3370*/  HMMA.16816.F32.BF16 R116, R144, R24, R116 ;  /* 0x000000189074723c */ /* 0x000fe20000041874 */
[C---:B------:R-:W-:Y:S02]  /*3380*/  FMUL R112, R157.reuse, R112 ;  /* 0x000000709d707220 */ /* 0x040fe40000400000 */
[----:B------:R-:W-:-:S02]  /*3390*/  FMUL R113, R157, R113 ;  /* 0x000000719d717220 */ /* 0x000fc40000400000 */
[C---:B------:R-:W-:Y:S02]  /*33a0*/  FMUL R114, R159.reuse, R114 ;  /* 0x000000729f727220 */ /* 0x040fe40000400000 */
[----:B------:R-:W-:Y:S02]  /*33b0*/  FMUL R115, R159, R115 ;  /* 0x000000739f737220 */ /* 0x000fe40000400000 */
[----:B------:R-:W-:Y:S02]  /*33c0*/  FMUL R24, R62, 1.4426950216293334961 ;  /* 0x3fb8aa3b3e187820 */ /* 0x000fe40000400000 */
[----:B------:R-:W-:Y:S02]  /*33d0*/  FFMA R25, R63, c[0x0][0x188], -R155 ;  /* 0x000062003f197a23 */ /* 0x000fe4000000089b */
[----:B------:R-:W-:Y:S01]  /*33e0*/  FMUL R17, R61, 1.4426950216293334961 ;  /* 0x3fb8aa3b3d117820 */ /* 0x000fe20000400000 */
[----:B------:R-:W0:Y:S01]  /*33f0*/  MUFU.EX2 R16, R16 ;  /* 0x0000001000107308 */ /* 0x000e220000000800 */
[----:B------:R-:W-:-:S02]  /*3400*/  FMUL R25, R25, 1.4426950216293334961 ;  /* 0x3fb8aa3b19197820 */ /* 0x000fc40000400000 */
[----:B------:R-:W-:Y:S01]  /*3410*/  FFMA R66, R66, c[0x0][0x188], -R155 ;  /* 0x0000620042427a23 */ /* 0x000fe2000000089b */
[C---:B------:R-:W-:Y:S01]  /*3420*/  HMMA.16816.F32.BF16 R120, R144.reuse, R20, R120 ;  /* 0x000000149078723c */ /* 0x040fe20000041878 */
[----:B------:R-:W-:Y:S01]  /*3430*/  FADD R163, R163, R184 ;  /* 0x000000b8a3a37221 */ /* 0x000fe20000000000 */
[----:B------:R-:W-:Y:S02]  /*3440*/  LDSM.16.M88.4 R60, [R153+0x9c00] ;  /* 0x009c0000993c783b */ /* 0x000fe40000000200 */
[----:B------:R-:W-:Y:S03]  /*3450*/  MUFU.EX2 R24, R24 ;  /* 0x0000001800187308 */ /* 0x000fe60000000800 */
[----:B------:R-:W-:Y:S01]  /*3460*/  FMUL R20, R64, 1.4426950216293334961 ;  /* 0x3fb8aa3b40147820 */ /* 0x000fe20000400000 */
[----:B------:R-:W-:Y:S01]  /*3470*/  HMMA.16816.F32.BF16 R112, R144, R28, R112 ;  /* 0x0000001c9070723c */ /* 0x000fe20000041870 */
[----:B------:R-:W-:-:S03]  /*3480*/  FADD R167, R162, R167 ;  /* 0x000000a7a2a77221 */ /* 0x000fc60000000000 */
[----:B------:R-:W3:Y:S03]  /*3490*/  MUFU.EX2 R17, R17 ;  /* 0x0000001100117308 */ /* 0x000ee60000000800 */
[----:B------:R-:W-:Y:S02]  /*34a0*/  FFMA R29, R67, c[0x0][0x188], -R155 ;  /* 0x00006200431d7a23 */ /* 0x000fe4000000089b */
[----:B------:R-:W-:Y:S02]  /*34b0*/  FMUL R28, R66, 1.4426950216293334961 ;  /* 0x3fb8aa3b421c7820 */ /* 0x000fe40000400000 */
[----:B------:R-:W-:Y:S01]  /*34c0*/  FMUL R21, R65, 1.4426950216293334961 ;  /* 0x3fb8aa3b41157820 */ /* 0x000fe20000400000 */
[----:B------:R-:W4:Y:S01]  /*34d0*/  MUFU.EX2 R25, R25 ;  /* 0x0000001900197308 */ /* 0x000f220000000800 */
[----:B------:R-:W-:Y:S01]  /*34e0*/  FMUL R29, R29, 1.4426950216293334961 ;  /* 0x3fb8aa3b1d1d7820 */ /* 0x000fe20000400000 */
[----:B------:R-:W-:Y:S01]  /*34f0*/  LDSM.16.M88.4 R64, [R153+0x9e00] ;  /* 0x009e00009940783b */ /* 0x000fe20000000200 */
[----:B------:R-:W-:-:S02]  /*3500*/  FMUL R108, R157, R108 ;  /* 0x0000006c9d6c7220 */ /* 0x000fc40000400000 */
[----:B------:R-:W-:Y:S02]  /*3510*/  FMUL R109, R157, R109 ;  /* 0x0000006d9d6d7220 */ /* 0x000fe40000400000 */
[C---:B------:R-:W-:Y:S01]  /*3520*/  FMUL R110, R159.reuse, R110 ;  /* 0x0000006e9f6e7220 */ /* 0x040fe20000400000 */
[----:B------:R-:W5:Y:S01]  /*3530*/  MUFU.EX2 R20, R20 ;  /* 0x0000001400147308 */ /* 0x000f620000000800 */
[----:B------:R-:W-:Y:S02]  /*3540*/  FMUL R111, R159, R111 ;  /* 0x0000006f9f6f7220 */ /* 0x000fe40000400000 */
[----:B------:R-:W-:Y:S02]  /*3550*/  FADD R156, R156, R163 ;  /* 0x000000a39c9c7221 */ /* 0x000fe40000000000 */
[C---:B------:R-:W-:Y:S02]  /*3560*/  FMUL R104, R157.reuse, R104 ;  /* 0x000000689d687220 */ /* 0x040fe40000400000 */
[----:B------:R-:W-:Y:S01]  /*3570*/  FMUL R105, R157, R105 ;  /* 0x000000699d697220 */ /* 0x000fe20000400000 */
[----:B------:R-:W0:Y:S01]  /*3580*/  MUFU.EX2 R28, R28 ;  /* 0x0000001c001c7308 */ /* 0x000e220000000800 */
[----:B------:R-:W-:-:S02]  /*3590*/  FMUL R106, R159, R106 ;  /* 0x0000006a9f6a7220 */ /* 0x000fc40000400000 */
[----:B------:R-:W-:Y:S02]  /*35a0*/  FMUL R107, R159, R107 ;  /* 0x0000006b9f6b7220 */ /* 0x000fe40000400000 */
[----:B------:R-:W-:Y:S02]  /*35b0*/  FADD R158, R158, R167 ;  /* 0x000000a79e9e7221 */ /* 0x000fe40000000000 */
[----:B------:R-:W-:Y:S01]  /*35c0*/  FADD R161, R161, R156 ;  /* 0x0000009ca1a17221 */ /* 0x000fe20000000000 */
[----:B------:R-:W4:Y:S01]  /*35d0*/  MUFU.EX2 R21, R21 ;  /* 0x0000001500157308 */ /* 0x000f220000000800 */
[----:B------:R-:W-:Y:S01]  /*35e0*/  FADD R165, R165, R158 ;  /* 0x0000009ea5a57221 */ /* 0x000fe20000000000 */
[C---:B-1----:R-:W-:Y:S06]  /*35f0*/  HMMA.16816.F32.BF16 R108, R144.reuse, R32, R108 ;  /* 0x00000020906c723c */ /* 0x042fec000004186c */
[----:B------:R-:W1:Y:S01]  /*3600*/  MUFU.EX2 R29, R29 ;  /* 0x0000001d001d7308 */ /* 0x000e620000000800 */
[----:B0-----:R-:W-:Y:S01]  /*3610*/  FADD R32, R16, R161 ;  /* 0x000000a110207221 */ /* 0x001fe20000000000 */
[----:B--2---:R-:W-:Y:S03]  /*3620*/  HMMA.16816.F32.BF16 R104, R144, R36, R104 ;  /* 0x000000249068723c */ /* 0x004fe60000041868 */
[----:B---3--:R-:W-:-:S04]  /*3630*/  FADD R33, R17, R32 ;  /* 0x0000002011217221 */ /* 0x008fc80000000000 */
[----:B------:R-:W-:-:S04]  /*3640*/  FADD R36, R24, R165 ;  /* 0x000000a518247221 */ /* 0x000fc80000000000 */
[----:B----4-:R-:W-:Y:S02]  /*3650*/  FADD R37, R25, R36 ;  /* 0x0000002419257221 */ /* 0x010fe40000000000 */
[----:B-----5:R-:W-:Y:S02]  /*3660*/  FADD R32, R20, R33 ;  /* 0x0000002114207221 */ /* 0x020fe40000000000 */
[----:B------:R-:W-:Y:S02]  /*3670*/  FADD R36, R28, R37 ;  /* 0x000000251c247221 */ /* 0x000fe40000000000 */
[----:B------:R-:W-:Y:S02]  /*3680*/  FADD R32, R21, R32 ;  /* 0x0000002015207221 */ /* 0x000fe40000000000 */
[----:B-1----:R-:W-:-:S03]  /*3690*/  FADD R36, R29, R36 ;  /* 0x000000241d247221 */ /* 0x002fc60000000000 */
[----:B------:R-:W0:Y:S04]  /*36a0*/  SHFL.BFLY PT, R33, R32, 0x2, 0x1f ;  /* 0x0c401f0020217f89 */ /* 0x000e2800000e0000 */
[----:B------:R-:W1:Y:S01]  /*36b0*/  SHFL.BFLY PT, R37, R36, 0x2, 0x1f ;  /* 0x0c401f0024257f89 */ /* 0x000e6200000e0000 */
[----:B------:R-:W-:Y:S01]  /*36c0*/  FMUL R160, R157, R136 ;  /* 0x000000889da07220 */ /* 0x000fe20000400000 */
[----:B------:R-:W-:Y:S01]  /*36d0*/  F2FP.BF16.PACK_AB R136, R17, R16 ;  /* 0x000000101188723e */ /* 0x000fe200000010ff */
[----:B------:R-:W-:Y:S01]  /*36e0*/  FMUL R161, R157, R137 ;  /* 0x000000899da17220 */ /* 0x000fe20000400000 */
[----:B------:R-:W-:Y:S01]  /*36f0*/  F2FP.BF16.PACK_AB R137, R25, R24 ;  /* 0x000000181989723e */ /* 0x000fe200000010ff */
[----:B------:R-:W-:Y:S01]  /*3700*/  FMUL R162, R159, R138 ;  /* 0x0000008a9fa27220 */ /* 0x000fe20000400000 */
[----:B------:R-:W-:Y:S01]  /*3710*/  F2FP.BF16.PACK_AB R138, R21, R20 ;  /* 0x00000014158a723e */ /* 0x000fe200000010ff */
[----:B------:R-:W-:Y:S01]  /*3720*/  FMUL R163, R159, R139 ;  /* 0x0000008b9fa37220 */ /* 0x000fe20000400000 */
[----:B------:R-:W-:Y:S01]  /*3730*/  F2FP.BF16.PACK_AB R139, R29, R28 ;  /* 0x0000001c1d8b723e */ /* 0x000fe200000010ff */
[----:B------:R-:W-:-:S02]  /*3740*/  FMUL R140, R157, R140 ;  /* 0x0000008c9d8c7220 */ /* 0x000fc40000400000 */
[----:B------:R-:W-:Y:S02]  /*3750*/  FMUL R141, R157, R141 ;  /* 0x0000008d9d8d7220 */ /* 0x000fe40000400000 */
[C---:B------:R-:W-:Y:S02]  /*3760*/  FMUL R142, R159.reuse, R142 ;  /* 0x0000008e9f8e7220 */ /* 0x040fe40000400000 */
[----:B------:R-:W-:Y:S02]  /*3770*/  FMUL R143, R159, R143 ;  /* 0x0000008f9f8f7220 */ /* 0x000fe40000400000 */
[C---:B------:R-:W-:Y:S02]  /*3780*/  FMUL R132, R157.reuse, R132 ;  /* 0x000000849d847220 */ /* 0x040fe40000400000 */
[----:B------:R-:W-:Y:S02]  /*3790*/  FMUL R133, R157, R133 ;  /* 0x000000859d857220 */ /* 0x000fe40000400000 */
        /* <DEDUP_REMOVED lines=30> */
[----:B0-----:R-:W-:-:S02]  /*3980*/  FADD R33, R32, R33 ;  /* 0x0000002120217221 */ /* 0x001fc40000000000 */
[----:B-1----:R-:W-:Y:S01]  /*3990*/  FADD R37, R36, R37 ;  /* 0x0000002524257221 */ /* 0x002fe20000000000 */
[----:B------:R-:W-:Y:S02]  /*39a0*/  HMMA.16816.F32.BF16 R124, R136, R18, R124 ;  /* 0x00000012887c723c */ /* 0x000fe4000004187c */
[----:B------:R-:W0:Y:S04]  /*39b0*/  SHFL.BFLY PT, R16, R33, 0x1, 0x1f ;  /* 0x0c201f0021107f89 */ /* 0x000e2800000e0000 */
[----:B------:R-:W1:Y:S02]  /*39c0*/  SHFL.BFLY PT, R18, R37, 0x1, 0x1f ;  /* 0x0c201f0025127f89 */ /* 0x000e6400000e0000 */
[C---:B------:R-:W-:Y:S08]  /*39d0*/  HMMA.16816.F32.BF16 R140, R144.reuse, R68, R140 ;  /* 0x00000044908c723c */ /* 0x040ff0000004188c */
        /* <DEDUP_REMOVED lines=8> */
[----:B------:R-:W-:Y:S01]  /*3a60*/  HMMA.16816.F32.BF16 R144, R144, R64, R160 ;  /* 0x000000409090723c */ /* 0x000fe200000418a0 */
[----:B------:R-:W-:-:S04]  /*3a70*/  IADD3 R11, R11, 0x20, RZ ;  /* 0x000000200b0b7810 */ /* 0x000fc80007ffe0ff */
[----:B------:R-:W-:Y:S01]  /*3a80*/  ISETP.GE.AND P0, PT, R11, c[0x0][0x1d0], PT ;  /* 0x000074000b007a0c */ /* 0x000fe20003f06270 */
[----:B0-----:R-:W-:Y:S02]  /*3a90*/  FADD R16, R33, R16 ;  /* 0x0000001021107221 */ /* 0x001fe40000000000 */
[----:B------:R-:W-:Y:S01]  /*3aa0*/  HMMA.16816.F32.BF16 R140, R136, R70, R140 ;  /* 0x00000046888c723c */ /* 0x000fe2000004188c */
[----:B------:R-:W-:Y:S02]  /*3ab0*/  IMAD.MOV.U32 R20, RZ, RZ, 0x20 ;  /* 0x00000020ff147424 */ /* 0x000fe400078e00ff */
[----:B-1----:R-:W-:Y:S02]  /*3ac0*/  FADD R18, R37, R18 ;  /* 0x0000001225127221 */ /* 0x002fe40000000000 */
[----:B------:R-:W-:-:S03]  /*3ad0*/  FFMA R12, R157, R12, R16 ;  /* 0x0000000c9d0c7223 */ /* 0x000fc60000000010 */
[----:B------:R-:W-:Y:S01]  /*3ae0*/  HMMA.16816.F32.BF16 R132, R136, R74, R132 ;  /* 0x0000004a8884723c */ /* 0x000fe20000041884 */
[C---:B------:R-:W-:Y:S01]  /*3af0*/  IMAD R9, R20.reuse, c[0x0][0x1b4], R9 ;  /* 0x00006d0014097a24 */ /* 0x040fe200078e0209 */
[----:B------:R-:W-:Y:S01]  /*3b00*/  MOV R16, R155 ;  /* 0x0000009b00107202 */ /* 0x000fe20000000f00 */
[----:B------:R-:W-:-:S05]  /*3b10*/  IMAD R151, R20, c[0x0][0x1a4], R151 ;  /* 0x0000690014977a24 */ /* 0x000fca00078e0297 */
[----:B------:R-:W-:Y:S01]  /*3b20*/  HMMA.16816.F32.BF16 R128, R136, R78, R128 ;  /* 0x0000004e8880723c */ /* 0x000fe20000041880 */
[----:B------:R-:W-:Y:S02]  /*3b30*/  FFMA R154, R159, R154, R18 ;  /* 0x0000009a9f9a7223 */ /* 0x000fe40000000012 */
[----:B------:R-:W-:-:S05]  /*3b40*/  IMAD.MOV.U32 R17, RZ, RZ, R174 ;  /* 0x000000ffff117224 */ /* 0x000fca00078e00ae */
        /* <DEDUP_REMOVED lines=12> */
[----:B------:R-:W-:Y:S01]  /*3c10*/  @P0 CALL.REL.NOINC `(.L_x_0) ;  /* 0x0000001000000944 */ /* 0x000fe20003c00000 */
[----:B------:R-:W-:Y:S06]  /*3c20*/  BRA `(.L_x_1) ;  /* 0xffffe6d000007947 */ /* 0x000fec000383ffff */
.L_x_0:
[----:B------:R-:W-:Y:S01]  /*3c30*/  IMAD.MOV.U32 R16, RZ, RZ, R12 ;  /* 0x000000ffff107224 */ /* 0x000fe200078e000c */
[----:B------:R-:W-:Y:S01]  /*3c40*/  MOV R19, R154 ;  /* 0x0000009a00137202 */ /* 0x000fe20000000f00 */
[----:B------:R-:W-:Y:S01]  /*3c50*/  IMAD.SHL.U32 R7, R0, 0x4, RZ ;  /* 0x0000000400077824 */ /* 0x000fe200078e00ff */
[----:B------:R-:W-:Y:S01]  /*3c60*/  SHF.R.U32.HI R8, RZ, 0x1, R0 ;  /* 0x00000001ff087819 */ /* 0x000fe20000011600 */
[C---:B------:R-:W-:Y:S01]  /*3c70*/  FMUL R5, R16.reuse, 8388608 ;  /* 0x4b00000010057820 */ /* 0x040fe20000400000 */
[----:B------:R-:W-:Y:S01]  /*3c80*/  FSETP.GEU.AND P2, PT, R16, 1.175494350822287508e-38, PT ;  /* 0x008000001000780b */ /* 0x000fe20003f4e000 */
[C---:B------:R-:W-:Y:S01]  /*3c90*/  FMUL R6, R19.reuse, 8388608 ;  /* 0x4b00000013067820 */ /* 0x040fe20000400000 */
[----:B------:R-:W-:Y:S01]  /*3ca0*/  FSETP.GEU.AND P3, PT, R19, 1.175494350822287508e-38, PT ;  /* 0x008000001300780b */ /* 0x000fe20003f6e000 */
[----:B------:R-:W-:Y:S01]  /*3cb0*/  IMAD.MOV.U32 R18, RZ, RZ, R128 ;  /* 0x000000ffff127224 */ /* 0x000fe200078e0080 */
[----:B------:R-:W-:Y:S01]  /*3cc0*/  FSEL R77, R5, R16, !P2 ;  /* 0x00000010054d7208 */ /* 0x000fe20005000000 */
[----:B------:R-:W-:Y:S01]  /*3cd0*/  IMAD R53, R4, c[0x0][0x1c8], RZ ;  /* 0x0000720004357a24 */ /* 0x000fe200078e02ff */
[C---:B------:R-:W-:Y:S01]  /*3ce0*/  LOP3.LUT R9, R7.reuse, 0x1c0, RZ, 0xc0, !PT ;  /* 0x000001c007097812 */ /* 0x040fe200078ec0ff */
[----:B------:R-:W-:Y:S01]  /*3cf0*/  BAR.SYNC.DEFER_BLOCKING 0x0 ;  /* 0x0000000000007b1d */ /* 0x000fe20000010000 */
[----:B------:R-:W-:-:S02]  /*3d00*/  LOP3.LUT R7, R7, 0x70, RZ, 0xc0, !PT ;  /* 0x0000007007077812 */ /* 0x000fc400078ec0ff */
[----:B------:R-:W-:Y:S02]  /*3d10*/  LOP3.LUT R154, R148, 0x38, RZ, 0xc0, !PT ;  /* 0x00000038949a7812 */ /* 0x000fe400078ec0ff */
[----:B------:R-:W-:Y:S01]  /*3d20*/  LOP3.LUT R8, R8, 0x4, RZ, 0xc0, !PT ;  /* 0x0000000408087812 */ /* 0x000fe200078ec0ff */
[----:B------:R-:W-:Y:S01]  /*3d30*/  IMAD R17, R14, 0x8, R7 ;  /* 0x000000080e117824 */ /* 0x000fe200078e0207 */
[----:B------:R-:W-:Y:S01]  /*3d40*/  IADD3 R5, R77, -0x3f3504f3, RZ ;  /* 0xc0cafb0d4d057810 */ /* 0x000fe20007ffe0ff */
[----:B------:R-:W-:Y:S01]  /*3d50*/  IMAD R7, R2, c[0x0][0x1c0], RZ ;  /* 0x0000700002077a24 */ /* 0x000fe200078e02ff */
[----:B------:R-:W-:Y:S01]  /*3d60*/  FSEL R79, R6, R19, !P3 ;  /* 0x00000013064f7208 */ /* 0x000fe20005800000 */
[----:B------:R-:W-:Y:S01]  /*3d70*/  IMAD.SHL.U32 R14, R0, 0x20, RZ ;  /* 0x00000020000e7824 */ /* 0x000fe200078e00ff */
[----:B------:R-:W-:Y:S01]  /*3d80*/  LOP3.LUT R6, R5, 0xff800000, RZ, 0xc0, !PT ;  /* 0xff80000005067812 */ /* 0x000fe200078ec0ff */
[----:B------:R-:W-:Y:S01]  /*3d90*/  IMAD.SHL.U32 R128, R7, 0x2, RZ ;  /* 0x0000000207807824 */ /* 0x000fe200078e00ff */
[----:B------:R-:W-:Y:S01]  /*3da0*/  IADD3 R154, R8, R154, R9 ;  /* 0x0000009a089a7210 */ /* 0x000fe20007ffe009 */
[----:B------:R-:W-:Y:S01]  /*3db0*/  IMAD R9, R3, c[0x0][0x1c4], RZ ;  /* 0x0000710003097a24 */ /* 0x000fe200078e02ff */
[----:B------:R-:W-:Y:S01]  /*3dc0*/  IADD3 R5, R79, -0x3f3504f3, RZ ;  /* 0xc0cafb0d4f057810 */ /* 0x000fe20007ffe0ff */
[----:B------:R-:W-:Y:S01]  /*3dd0*/  IMAD.HI R24, R7, 0x2, RZ ;  /* 0x0000000207187827 */ /* 0x000fe200078e02ff */
[----:B------:R-:W-:Y:S01]  /*3de0*/  SHF.L.U32 R10, R0, 0x9, RZ ;  /* 0x00000009000a7819 */ /* 0x000fe200000006ff */
[----:B------:R0:W1:Y:S01]  /*3df0*/  I2F R8, R6 ;  /* 0x0000000600087306 */ /* 0x0000620000201400 */
[----:B------:R-:W-:-:S02]  /*3e00*/  LOP3.LUT R12, R5, 0xff800000, RZ, 0xc0, !PT ;  /* 0xff800000050c7812 */ /* 0x000fc400078ec0ff */
[C---:B------:R-:W-:Y:S01]  /*3e10*/  SHF.L.U32 R5, R9.reuse, 0x1, RZ ;  /* 0x0000000109057819 */ /* 0x040fe200000006ff */
[----:B------:R-:W-:Y:S01]  /*3e20*/  IMAD.HI R9, R9, 0x2, RZ ;  /* 0x0000000209097827 */ /* 0x000fe200078e02ff */
[----:B------:R-:W-:Y:S02]  /*3e30*/  FSETP.GT.AND P1, PT, |R19|, 8.50705917302346158658e+37, PT ;  /* 0x7e8000001300780b */ /* 0x000fe40003f24200 */
[----:B------:R-:W-:Y:S02]  /*3e40*/  IADD3 R128, P4, P5, R5, c[0x0][0x178], R128 ;  /* 0x00005e0005807a10 */ /* 0x000fe40007d9e080 */
[----:B------:R-:W-:Y:S01]  /*3e50*/  FSEL R5, RZ, -23, P2 ;  /* 0xc1b80000ff057808 */ /* 0x000fe20001000000 */
[----:B0-----:R-:W-:Y:S01]  /*3e60*/  IMAD.IADD R6, R77, 0x1, -R6 ;  /* 0x000000014d067824 */ /* 0x001fe200078e0a06 */
[----:B------:R-:W-:Y:S02]  /*3e70*/  FSETP.GT.AND P2, PT, |R16|, 8.50705917302346158658e+37, PT ;  /* 0x7e8000001000780b */ /* 0x000fe40003f44200 */
[----:B------:R-:W-:-:S02]  /*3e80*/  FSEL R7, RZ, -23, P3 ;  /* 0xc1b80000ff077808 */ /* 0x000fc40001800000 */
[----:B------:R-:W-:Y:S01]  /*3e90*/  LOP3.LUT R11, R10, 0x3000, RZ, 0xc0, !PT ;  /* 0x000030000a0b7812 */ /* 0x000fe200078ec0ff */
[----:B-1----:R-:W-:Y:S01]  /*3ea0*/  FFMA.FTZ R185, R8, 1.1920928955078125e-07, R5 ;  /* 0x3400000008b97823 */ /* 0x002fe20000010005 */
[----:B------:R-:W-:Y:S01]  /*3eb0*/  IADD3.X R24, R9, c[0x0][0x17c], R24, P4, P5 ;  /* 0x00005f0009187a10 */ /* 0x000fe200027ea418 */
[----:B------:R-:W0:Y:S01]  /*3ec0*/  I2F R10, R12 ;  /* 0x0000000c000a7306 */ /* 0x000e220000201400 */
[C---:B------:R-:W-:Y:S01]  /*3ed0*/  FSETP.GEU.AND P3, PT, |R19|.reuse, 1.175494350822287508e-38, PT ;  /* 0x008000001300780b */ /* 0x040fe20003f6e200 */
[----:B------:R-:W-:Y:S01]  /*3ee0*/  @P1 FMUL R19, R19, 0.25 ;  /* 0x3e80000013131820 */ /* 0x000fe20000400000 */
[----:B------:R-:W-:Y:S01]  /*3ef0*/  FSETP.GEU.AND P4, PT, |R16|, 1.175494350822287508e-38, PT ;  /* 0x008000001000780b */ /* 0x000fe20003f8e200 */
[----:B------:R-:W-:Y:S01]  /*3f00*/  @P1 FMUL R139, R139, 0.25 ;  /* 0x3e8000008b8b1820 */ /* 0x000fe20000400000 */
[----:B------:R-:W-:Y:S01]  /*3f10*/  LOP3.LUT P0, RZ, R0, 0x80, RZ, 0xc0, !PT ;  /* 0x0000008000ff7812 */ /* 0x000fe2000780c0ff */
[----:B------:R-:W-:Y:S01]  /*3f20*/  @P2 FMUL R16, R16, 0.25 ;  /* 0x3e80000010102820 */ /* 0x000fe20000400000 */
[----:B------:R-:W-:Y:S01]  /*3f30*/  LOP3.LUT R14, R11, 0x60, R14, 0xf8, !PT ;  /* 0x000000600b0e7812 */ /* 0x000fe200078ef80e */
[----:B------:R-:W-:Y:S01]  /*3f40*/  IMAD.SHL.U32 R0, R0, 0x800, RZ ;  /* 0x0000080000007824 */ /* 0x000fe200078e00ff */
[----:B------:R-:W-:Y:S01]  /*3f50*/  LOP3.LUT R15, R15, 0x1f8, RZ, 0xc0, !PT ;  /* 0x000001f80f0f7812 */ /* 0x000fe200078ec0ff */
[----:B------:R-:W-:Y:S01]  /*3f60*/  @P1 FMUL R138, R138, 0.25 ;  /* 0x3e8000008a8a1820 */ /* 0x000fe20000400000 */
[----:B------:R-:W-:Y:S01]  /*3f70*/  LOP3.LUT R14, R14, R17, RZ, 0x3c, !PT ;  /* 0x000000110e0e7212 */ /* 0x000fe200078e3cff */
[----:B------:R-:W-:Y:S01]  /*3f80*/  @P1 FMUL R83, R83, 0.25 ;  /* 0x3e80000053531820 */ /* 0x000fe20000400000 */
[----:B------:R-:W-:Y:S01]  /*3f90*/  LOP3.LUT R0, R0, 0x3000, RZ, 0xc0, !PT ;  /* 0x0000300000007812 */ /* 0x000fe200078ec0ff */
[----:B------:R-:W-:-:S02]  /*3fa0*/  @!P3 FMUL R19, R19, 16777216 ;  /* 0x4b8000001313b820 */ /* 0x000fc40000400000 */
[----:B------:R-:W-:Y:S02]  /*3fb0*/  @!P4 FMUL R16, R16, 16777216 ;  /* 0x4b8000001010c820 */ /* 0x000fe40000400000 */
[----:B0-----:R-:W-:Y:S01]  /*3fc0*/  FFMA.FTZ R187, R10, 1.1920928955078125e-07, R7 ;  /* 0x340000000abb7823 */ /* 0x001fe20000010007 */
[----:B------:R-:W0:Y:S01]  /*3fd0*/  MUFU.RCP R5, R19 ;  /* 0x0000001300057308 */ /* 0x000e220000001000 */
[----:B------:R-:W-:Y:S02]  /*3fe0*/  @P1 FMUL R82, R82, 0.25 ;  /* 0x3e80000052521820 */ /* 0x000fe40000400000 */
[----:B------:R-:W-:Y:S02]  /*3ff0*/  @P1 FMUL R87, R87, 0.25 ;  /* 0x3e80000057571820 */ /* 0x000fe40000400000 */
[----:B------:R-:W-:Y:S02]  /*4000*/  @P1 FMUL R86, R86, 0.25 ;  /* 0x3e80000056561820 */ /* 0x000fe40000400000 */
[----:B------:R-:W-:Y:S01]  /*4010*/  @P1 FMUL R91, R91, 0.25 ;  /* 0x3e8000005b5b1820 */ /* 0x000fe20000400000 */
[----:B------:R-:W1:Y:S01]  /*4020*/  MUFU.RCP R7, R16 ;  /* 0x0000001000077308 */ /* 0x000e620000001000 */
[----:B------:R-:W-:-:S02]  /*4030*/  @P1 FMUL R90, R90, 0.25 ;  /* 0x3e8000005a5a1820 */ /* 0x000fc40000400000 */
[----:B------:R-:W-:Y:S02]  /*4040*/  @P1 FMUL R95, R95, 0.25 ;  /* 0x3e8000005f5f1820 */ /* 0x000fe40000400000 */
[----:B------:R-:W-:Y:S02]  /*4050*/  @P1 FMUL R94, R94, 0.25 ;  /* 0x3e8000005e5e1820 */ /* 0x000fe40000400000 */
[----:B------:R-:W-:Y:S02]  /*4060*/  @P1 FMUL R99, R99, 0.25 ;  /* 0x3e80000063631820 */ /* 0x000fe40000400000 */
[----:B------:R-:W-:Y:S02]  /*4070*/  @P1 FMUL R98, R98, 0.25 ;  /* 0x3e80000062621820 */ /* 0x000fe40000400000 */
[----:B------:R-:W-:Y:S02]  /*4080*/  @P1 FMUL R103, R103, 0.25 ;  /* 0x3e80000067671820 */ /* 0x000fe40000400000 */
        /* <DEDUP_REMOVED lines=18> */
[----:B------:R-:W-:Y:S01]  /*41b0*/  @P1 FMUL R142, R142, 0.25 ;  /* 0x3e8000008e8e1820 */ /* 0x000fe20000400000 */
[----:B------:R-:W-:Y:S01]  /*41c0*/  FSETP.NEU.AND P1, PT, R77, RZ, PT ;  /* 0x000000ff4d00720b */ /* 0x000fe20003f2d000 */
[----:B------:R-:W-:-:S02]  /*41d0*/  @P2 FMUL R120, R120, 0.25 ;  /* 0x3e80000078782820 */ /* 0x000fc40000400000 */
[----:B------:R-:W-:Y:S02]  /*41e0*/  @!P3 FMUL R139, R139, 16777216 ;  /* 0x4b8000008b8bb820 */ /* 0x000fe40000400000 */
[----:B------:R-:W-:Y:S02]  /*41f0*/  @!P3 FMUL R138, R138, 16777216 ;  /* 0x4b8000008a8ab820 */ /* 0x000fe40000400000 */
[----:B------:R-:W-:Y:S02]  /*4200*/  @!P3 FMUL R83, R83, 16777216 ;  /* 0x4b8000005353b820 */ /* 0x000fe40000400000 */
[----:B------:R-:W-:Y:S02]  /*4210*/  @!P3 FMUL R82, R82, 16777216 ;  /* 0x4b8000005252b820 */ /* 0x000fe40000400000 */
[----:B------:R-:W-:Y:S02]  /*4220*/  @!P3 FMUL R87, R87, 16777216 ;  /* 0x4b8000005757b820 */ /* 0x000fe40000400000 */
[----:B------:R-:W-:-:S02]  /*4230*/  @!P3 FMUL R86, R86, 16777216 ;  /* 0x4b8000005656b820 */ /* 0x000fc40000400000 */
        /* <DEDUP_REMOVED lines=25> */
[----:B------:R-:W-:Y:S01]  /*43d0*/  @!P3 FMUL R142, R142, 16777216 ;  /* 0x4b8000008e8eb820 */ /* 0x000fe20000400000 */
[----:B------:R-:W-:Y:S01]  /*43e0*/  ISETP.GE.U32.AND P3, PT, R79, 0x7f800000, PT ;  /* 0x7f8000004f00780c */ /* 0x000fe20003f66070 */
[----:B------:R-:W-:Y:S02]  /*43f0*/  @P2 FMUL R108, R108, 0.25 ;  /* 0x3e8000006c6c2820 */ /* 0x000fe40000400000 */
[----:B------:R-:W-:Y:S02]  /*4400*/  @P2 FMUL R112, R112, 0.25 ;  /* 0x3e80000070702820 */ /* 0x000fe40000400000 */
[----:B------:R-:W-:Y:S02]  /*4410*/  @!P4 FMUL R120, R120, 16777216 ;  /* 0x4b8000007878c820 */ /* 0x000fe40000400000 */
[----:B------:R-:W-:-:S02]  /*4420*/  IMAD R0, R13, 0x10, R0 ;  /* 0x000000100d007824 */ /* 0x000fc400078e0200 */
[C---:B0-----:R-:W-:Y:S02]  /*4430*/  FMUL R39, R5.reuse, R139 ;  /* 0x0000008b05277220 */ /* 0x041fe40000400000 */
[C---:B------:R-:W-:Y:S01]  /*4440*/  FMUL R170, R5.reuse, R138 ;  /* 0x0000008a05aa7220 */ /* 0x040fe20000400000 */
[C---:B------:R-:W-:Y:S01]  /*4450*/  LOP3.LUT R190, R0.reuse, 0x20, RZ, 0x3c, !PT ;  /* 0x0000002000be7812 */ /* 0x040fe200078e3cff */
[C---:B------:R-:W-:Y:S01]  /*4460*/  FMUL R168, R5.reuse, R83 ;  /* 0x0000005305a87220 */ /* 0x040fe20000400000 */
[C---:B------:R-:W-:Y:S01]  /*4470*/  LOP3.LUT R189, R0.reuse, 0x40, RZ, 0x3c, !PT ;  /* 0x0000004000bd7812 */ /* 0x040fe200078e3cff */
[C---:B------:R-:W-:Y:S01]  /*4480*/  FMUL R35, R5.reuse, R82 ;  /* 0x0000005205237220 */ /* 0x040fe20000400000 */
[----:B------:R-:W-:Y:S01]  /*4490*/  LOP3.LUT R188, R0, 0x60, RZ, 0x3c, !PT ;  /* 0x0000006000bc7812 */ /* 0x000fe200078e3cff */
[----:B------:R-:W-:Y:S01]  /*44a0*/  FMUL R38, R5, R87 ;  /* 0x0000005705267220 */ /* 0x000fe20000400000 */
[----:B------:R-:W-:Y:S01]  /*44b0*/  F2FP.BF16.PACK_AB R39, R39, R168 ;  /* 0x000000a82727723e */ /* 0x000fe200000010ff */
[C---:B------:R-:W-:Y:S01]  /*44c0*/  FMUL R34, R5.reuse, R86 ;  /* 0x0000005605227220 */ /* 0x040fe20000400000 */
[----:B------:R-:W-:Y:S01]  /*44d0*/  F2FP.BF16.PACK_AB R35, R170, R35 ;  /* 0x00000023aa23723e */ /* 0x000fe200000010ff */
[----:B------:R-:W-:-:S02]  /*44e0*/  FMUL R27, R5, R91 ;  /* 0x0000005b051b7220 */ /* 0x000fc40000400000 */
[C---:B------:R-:W-:Y:S02]  /*44f0*/  FMUL R169, R5.reuse, R90 ;  /* 0x0000005a05a97220 */ /* 0x040fe40000400000 */
[C---:B------:R-:W-:Y:S01]  /*4500*/  FMUL R37, R5.reuse, R95 ;  /* 0x0000005f05257220 */ /* 0x040fe20000400000 */
[----:B------:R-:W-:Y:S01]  /*4510*/  F2FP.BF16.PACK_AB R38, R38, R27 ;  /* 0x0000001b2626723e */ /* 0x000fe200000010ff */
[C---:B------:R-:W-:Y:S01]  /*4520*/  FMUL R178, R5.reuse, R94 ;  /* 0x0000005e05b27220 */ /* 0x040fe20000400000 */
[----:B------:R-:W-:Y:S01]  /*4530*/  F2FP.BF16.PACK_AB R34, R34, R169 ;  /* 0x000000a92222723e */ /* 0x000fe200000010ff */
[C---:B------:R-:W-:Y:S02]  /*4540*/  FMUL R26, R5.reuse, R99 ;  /* 0x00000063051a7220 */ /* 0x040fe40000400000 */
[C---:B------:R-:W-:Y:S02]  /*4550*/  FMUL R33, R5.reuse, R98 ;  /* 0x0000006205217220 */ /* 0x040fe40000400000 */
[----:B------:R-:W-:Y:S01]  /*4560*/  FMUL R25, R5, R103 ;  /* 0x0000006705197220 */ /* 0x000fe20000400000 */
[----:B------:R-:W-:Y:S01]  /*4570*/  F2FP.BF16.PACK_AB R37, R37, R26 ;  /* 0x0000001a2525723e */ /* 0x000fe200000010ff */
[C---:B------:R-:W-:Y:S01]  /*4580*/  FMUL R29, R5.reuse, R102 ;  /* 0x00000066051d7220 */ /* 0x040fe20000400000 */
[----:B------:R-:W-:Y:S01]  /*4590*/  F2FP.BF16.PACK_AB R33, R178, R33 ;  /* 0x00000021b221723e */ /* 0x000fe200000010ff */
[----:B------:R-:W-:-:S02]  /*45a0*/  FMUL R36, R5, R107 ;  /* 0x0000006b05247220 */ /* 0x000fc40000400000 */
[C---:B------:R-:W-:Y:S02]  /*45b0*/  FMUL R32, R5.reuse, R106 ;  /* 0x0000006a05207220 */ /* 0x040fe40000400000 */
[----:B------:R-:W-:Y:S01]  /*45c0*/  FMUL R21, R5, R111 ;  /* 0x0000006f05157220 */ /* 0x000fe20000400000 */
[----:B------:R-:W-:Y:S01]  /*45d0*/  F2FP.BF16.PACK_AB R36, R25, R36 ;  /* 0x000000241924723e */ /* 0x000fe200000010ff */
[----:B------:R-:W-:Y:S01]  /*45e0*/  FMUL R22, R5, R110 ;  /* 0x0000006e05167220 */ /* 0x000fe20000400000 */
[----:B------:R-:W-:Y:S01]  /*45f0*/  F2FP.BF16.PACK_AB R32, R29, R32 ;  /* 0x000000201d20723e */ /* 0x000fe200000010ff */
[C---:B------:R-:W-:Y:S02]  /*4600*/  FMUL R40, R5.reuse, R115 ;  /* 0x0000007305287220 */ /* 0x040fe40000400000 */
[C---:B------:R-:W-:Y:S02]  /*4610*/  FMUL R23, R5.reuse, R114 ;  /* 0x0000007205177220 */ /* 0x040fe40000400000 */
[----:B------:R-:W-:-:S02]  /*4620*/  FMUL R13, R5, R119 ;  /* 0x00000077050d7220 */ /* 0x000fc40000400000 */
[C---:B------:R-:W-:Y:S02]  /*4630*/  FMUL R41, R5.reuse, R118 ;  /* 0x0000007605297220 */ /* 0x040fe40000400000 */
[C---:B------:R-:W-:Y:S02]  /*4640*/  FMUL R42, R5.reuse, R123 ;  /* 0x0000007b052a7220 */ /* 0x040fe40000400000 */
[C---:B------:R-:W-:Y:S02]  /*4650*/  FMUL R44, R5.reuse, R122 ;  /* 0x0000007a052c7220 */ /* 0x040fe40000400000 */
[C---:B------:R-:W-:Y:S02]  /*4660*/  FMUL R43, R5.reuse, R127 ;  /* 0x0000007f052b7220 */ /* 0x040fe40000400000 */
[C---:B------:R-:W-:Y:S02]  /*4670*/  FMUL R45, R5.reuse, R126 ;  /* 0x0000007e052d7220 */ /* 0x040fe40000400000 */
[----:B------:R-:W-:-:S02]  /*4680*/  FMUL R46, R5, R131 ;  /* 0x00000083052e7220 */ /* 0x000fc40000400000 */
[C---:B------:R-:W-:Y:S02]  /*4690*/  FMUL R48, R5.reuse, R130 ;  /* 0x0000008205307220 */ /* 0x040fe40000400000 */
[C---:B------:R-:W-:Y:S02]  /*46a0*/  FMUL R47, R5.reuse, R135 ;  /* 0x00000087052f7220 */ /* 0x040fe40000400000 */
[C---:B------:R-:W-:Y:S02]  /*46b0*/  FMUL R49, R5.reuse, R134 ;  /* 0x0000008605317220 */ /* 0x040fe40000400000 */
[C---:B------:R-:W-:Y:S02]  /*46c0*/  FMUL R50, R5.reuse, R143 ;  /* 0x0000008f05327220 */ /* 0x040fe40000400000 */
[----:B------:R-:W-:Y:S02]  /*46d0*/  FMUL R52, R5, R142 ;  /* 0x0000008e05347220 */ /* 0x000fe40000400000 */
[----:B------:R-:W-:-:S02]  /*46e0*/  @!P4 FMUL R108, R108, 16777216 ;  /* 0x4b8000006c6cc820 */ /* 0x000fc40000400000 */
[----:B------:R-:W-:Y:S02]  /*46f0*/  @!P4 FMUL R112, R112, 16777216 ;  /* 0x4b8000007070c820 */ /* 0x000fe40000400000 */
[----:B-1----:R-:W-:Y:S01]  /*4700*/  FMUL R5, R7, R120 ;  /* 0x0000007807057220 */ /* 0x002fe20000400000 */
[----:B------:R-:W-:Y:S01]  /*4710*/  MOV R120, c[0x0][0x1c8] ;  /* 0x0000720000787a02 */ /* 0x000fe20000000f00 */
[----:B------:R-:W-:Y:S02]  /*4720*/  @P2 FMUL R133, R133, 0.25 ;  /* 0x3e80000085852820 */ /* 0x000fe40000400000 */
[----:B------:R-:W-:Y:S02]  /*4730*/  @P2 FMUL R141, R141, 0.25 ;  /* 0x3e8000008d8d2820 */ /* 0x000fe40000400000 */
[C---:B------:R-:W-:Y:S02]  /*4740*/  FMUL R11, R7.reuse, R108 ;  /* 0x0000006c070b7220 */ /* 0x040fe40000400000 */
[----:B------:R-:W-:-:S02]  /*4750*/  FMUL R16, R7, R112 ;  /* 0x0000007007107220 */ /* 0x000fc40000400000 */
[----:B------:R-:W-:Y:S02]  /*4760*/  @!P4 FMUL R133, R133, 16777216 ;  /* 0x4b8000008585c820 */ /* 0x000fe40000400000 */
[----:B------:R-:W-:Y:S01]  /*4770*/  @!P4 FMUL R141, R141, 16777216 ;  /* 0x4b8000008d8dc820 */ /* 0x000fe20000400000 */
[----:B------:R-:W-:Y:S01]  /*4780*/  F2FP.BF16.PACK_AB R11, R11, R16 ;  /* 0x000000100b0b723e */ /* 0x000fe200000010ff */
[----:B------:R-:W-:Y:S02]  /*4790*/  IMAD R55, R120, 0x2, R53 ;  /* 0x0000000278377824 */ /* 0x000fe400078e0235 */
[----:B------:R-:W-:Y:S02]  /*47a0*/  @P2 FMUL R132, R132, 0.25 ;  /* 0x3e80000084842820 */ /* 0x000fe40000400000 */
[----:B------:R-:W-:Y:S02]  /*47b0*/  @P2 FMUL R140, R140, 0.25 ;  /* 0x3e8000008c8c2820 */ /* 0x000fe40000400000 */
[----:B------:R-:W-:-:S02]  /*47c0*/  FMUL R16, R7, R133 ;  /* 0x0000008507107220 */ /* 0x000fc40000400000 */
[----:B------:R-:W-:Y:S02]  /*47d0*/  FMUL R51, R7, R141 ;  /* 0x0000008d07337220 */ /* 0x000fe40000400000 */
[----:B------:R-:W-:Y:S02]  /*47e0*/  IMAD R57, R120, 0x2, R55 ;  /* 0x0000000278397824 */ /* 0x000fe400078e0237 */
[----:B------:R-:W-:Y:S01]  /*47f0*/  @!P4 FMUL R132, R132, 16777216 ;  /* 0x4b8000008484c820 */ /* 0x000fe20000400000 */
[----:B------:R-:W-:Y:S01]  /*4800*/  F2FP.BF16.PACK_AB R16, R16, R51 ;  /* 0x000000331010723e */ /* 0x000fe200000010ff */
[----:B------:R-:W-:Y:S01]  /*4810*/  @!P4 FMUL R140, R140, 16777216 ;  /* 0x4b8000008c8cc820 */ /* 0x000fe20000400000 */
[----:B------:R-:W-:Y:S01]  /*4820*/  LEA R51, R120, R57, 0x1 ;  /* 0x0000003978337211 */ /* 0x000fe200078e08ff */
[----:B------:R-:W-:Y:S01]  /*4830*/  @P2 FMUL R116, R116, 0.25 ;  /* 0x3e80000074742820 */ /* 0x000fe20000400000 */
[----:B------:R-:W-:Y:S01]  /*4840*/  LEA R134, P5, R57, R128, 0x1 ;  /* 0x0000008039867211 */ /* 0x000fe200078a08ff */
[----:B------:R-:W-:-:S02]  /*4850*/  @P2 FMUL R124, R124, 0.25 ;  /* 0x3e8000007c7c2820 */ /* 0x000fc40000400000 */
[----:B------:R-:W-:Y:S01]  /*4860*/  @P2 FMUL R18, R18, 0.25 ;  /* 0x3e80000012122820 */ /* 0x000fe20000400000 */
[----:B------:R-:W-:Y:S01]  /*4870*/  LEA.HI.X.SX32 R135, R57, R24, 0x1, P5 ;  /* 0x0000001839877211 */ /* 0x000fe200028f0eff */
[----:B------:R-:W-:Y:S02]  /*4880*/  @P2 FMUL R109, R109, 0.25 ;  /* 0x3e8000006d6d2820 */ /* 0x000fe40000400000 */
[----:B------:R-:W-:Y:S02]  /*4890*/  @P2 FMUL R113, R113, 0.25 ;  /* 0x3e80000071712820 */ /* 0x000fe40000400000 */
[C---:B------:R-:W-:Y:S02]  /*48a0*/  FMUL R8, R7.reuse, R132 ;  /* 0x0000008407087220 */ /* 0x040fe40000400000 */
[----:B------:R-:W-:Y:S02]  /*48b0*/  FMUL R9, R7, R140 ;  /* 0x0000008c07097220 */ /* 0x000fe40000400000 */
[----:B------:R-:W-:-:S02]  /*48c0*/  @!P4 FMUL R116, R116, 16777216 ;  /* 0x4b8000007474c820 */ /* 0x000fc40000400000 */
[----:B------:R-:W-:Y:S01]  /*48d0*/  @!P4 FMUL R124, R124, 16777216 ;  /* 0x4b8000007c7cc820 */ /* 0x000fe20000400000 */
[----:B------:R-:W-:Y:S01]  /*48e0*/  F2FP.BF16.PACK_AB R8, R8, R9 ;  /* 0x000000090808723e */ /* 0x000fe200000010ff */
[----:B------:R-:W-:Y:S02]  /*48f0*/  @!P4 FMUL R18, R18, 16777216 ;  /* 0x4b8000001212c820 */ /* 0x000fe40000400000 */
[----:B------:R-:W-:Y:S02]  /*4900*/  @!P4 FMUL R109, R109, 16777216 ;  /* 0x4b8000006d6dc820 */ /* 0x000fe40000400000 */
[----:B------:R-:W-:Y:S02]  /*4910*/  @!P4 FMUL R113, R113, 16777216 ;  /* 0x4b8000007171c820 */ /* 0x000fe40000400000 */
        /* <DEDUP_REMOVED lines=20> */
[----:B------:R-:W-:Y:S01]  /*4a60*/  ISETP.GE.U32.AND P2, PT, R77, 0x7f800000, PT ;  /* 0x7f8000004d00780c */ /* 0x000fe20003f46070 */
[----:B------:R-:W-:-:S02]  /*4a70*/  IMAD R59, R120, 0x2, R51 ;  /* 0x00000002783b7824 */ /* 0x000fc400078e0233 */
[C---:B------:R-:W-:Y:S02]  /*4a80*/  FMUL R10, R7.reuse, R116 ;  /* 0x00000074070a7220 */ /* 0x040fe40000400000 */
[C---:B------:R-:W-:Y:S02]  /*4a90*/  FMUL R9, R7.reuse, R124 ;  /* 0x0000007c07097220 */ /* 0x040fe40000400000 */
[C---:B------:R-:W-:Y:S01]  /*4aa0*/  FMUL R18, R7.reuse, R18 ;  /* 0x0000001207127220 */ /* 0x040fe20000400000 */
[----:B------:R-:W-:Y:S01]  /*4ab0*/  F2FP.BF16.PACK_AB R10, R10, R5 ;  /* 0x000000050a0a723e */ /* 0x000fe200000010ff */
[C---:B------:R-:W-:Y:S02]  /*4ac0*/  FMUL R19, R7.reuse, R109 ;  /* 0x0000006d07137220 */ /* 0x040fe40000400000 */
[----:B------:R-:W-:Y:S01]  /*4ad0*/  FMUL R4, R7, R113 ;  /* 0x0000007107047220 */ /* 0x000fe20000400000 */
[----:B------:R-:W-:Y:S01]  /*4ae0*/  F2FP.BF16.PACK_AB R9, R9, R18 ;  /* 0x000000120909723e */ /* 0x000fe200000010ff */
[----:B------:R-:W-:-:S02]  /*4af0*/  @!P4 FMUL R125, R125, 16777216 ;  /* 0x4b8000007d7dc820 */ /* 0x000fc40000400000 */
[----:B------:R-:W-:Y:S01]  /*4b00*/  @!P4 FMUL R129, R129, 16777216 ;  /* 0x4b8000008181c820 */ /* 0x000fe20000400000 */
[----:B------:R-:W-:Y:S01]  /*4b10*/  F2FP.BF16.PACK_AB R19, R19, R4 ;  /* 0x000000041313723e */ /* 0x000fe200000010ff */
[----:B------:R-:W-:Y:S01]  /*4b20*/  @!P4 FMUL R117, R117, 16777216 ;  /* 0x4b8000007575c820 */ /* 0x000fe20000400000 */
[----:B------:R-:W-:Y:S01]  /*4b30*/  IADD3 R4, R79, -R12, RZ ;  /* 0x8000000c4f047210 */ /* 0x000fe20007ffe0ff */
[----:B------:R-:W-:Y:S01]  /*4b40*/  @!P4 FMUL R121, R121, 16777216 ;  /* 0x4b8000007979c820 */ /* 0x000fe20000400000 */
[----:B------:R0:W-:Y:S01]  /*4b50*/  STS.128 [R14], R8 ;  /* 0x000000080e007388 */ /* 0x0001e20000000c00 */
[----:B------:R-:W-:Y:S02]  /*4b60*/  @!P4 FMUL R137, R137, 16777216 ;  /* 0x4b8000008989c820 */ /* 0x000fe40000400000 */
[----:B------:R-:W-:Y:S02]  /*4b70*/  @!P4 FMUL R136, R136, 16777216 ;  /* 0x4b8000008888c820 */ /* 0x000fe40000400000 */
[----:B------:R-:W-:-:S02]  /*4b80*/  @!P4 FMUL R81, R81, 16777216 ;  /* 0x4b8000005151c820 */ /* 0x000fc40000400000 */
[----:B------:R-:W-:Y:S02]  /*4b90*/  @!P4 FMUL R80, R80, 16777216 ;  /* 0x4b8000005050c820 */ /* 0x000fe40000400000 */
[----:B------:R-:W-:Y:S02]  /*4ba0*/  @!P4 FMUL R85, R85, 16777216 ;  /* 0x4b8000005555c820 */ /* 0x000fe40000400000 */
[----:B------:R-:W-:Y:S02]  /*4bb0*/  @!P4 FMUL R84, R84, 16777216 ;  /* 0x4b8000005454c820 */ /* 0x000fe40000400000 */
[----:B------:R-:W-:Y:S02]  /*4bc0*/  @!P4 FMUL R89, R89, 16777216 ;  /* 0x4b8000005959c820 */ /* 0x000fe40000400000 */
[----:B------:R-:W-:Y:S01]  /*4bd0*/  @!P4 FMUL R88, R88, 16777216 ;  /* 0x4b8000005858c820 */ /* 0x000fe20000400000 */
[----:B0-----:R-:W-:Y:S01]  /*4be0*/  F2FP.BF16.PACK_AB R8, R47, R50 ;  /* 0x000000322f08723e */ /* 0x001fe200000010ff */
[----:B------:R-:W-:Y:S01]  /*4bf0*/  @!P4 FMUL R93, R93, 16777216 ;  /* 0x4b8000005d5dc820 */ /* 0x000fe20000400000 */
[----:B------:R-:W-:Y:S01]  /*4c00*/  F2FP.BF16.PACK_AB R10, R13, R42 ;  /* 0x0000002a0d0a723e */ /* 0x000fe200000010ff */
[----:B------:R-:W-:-:S02]  /*4c10*/  @!P4 FMUL R92, R92, 16777216 ;  /* 0x4b8000005c5cc820 */ /* 0x000fc40000400000 */
[----:B------:R-:W-:Y:S02]  /*4c20*/  @!P4 FMUL R97, R97, 16777216 ;  /* 0x4b8000006161c820 */ /* 0x000fe40000400000 */
[----:B------:R-:W-:Y:S02]  /*4c30*/  @!P4 FMUL R96, R96, 16777216 ;  /* 0x4b8000006060c820 */ /* 0x000fe40000400000 */
[----:B------:R-:W-:Y:S02]  /*4c40*/  @!P4 FMUL R101, R101, 16777216 ;  /* 0x4b8000006565c820 */ /* 0x000fe40000400000 */
[----:B------:R-:W-:Y:S02]  /*4c50*/  @!P4 FMUL R100, R100, 16777216 ;  /* 0x4b8000006464c820 */ /* 0x000fe40000400000 */
[----:B------:R-:W-:Y:S02]  /*4c60*/  @!P4 FMUL R105, R105, 16777216 ;  /* 0x4b8000006969c820 */ /* 0x000fe40000400000 */
[----:B------:R-:W-:Y:S01]  /*4c70*/  @!P4 FMUL R104, R104, 16777216 ;  /* 0x4b8000006868c820 */ /* 0x000fe20000400000 */
[----:B------:R-:W-:Y:S01]  /*4c80*/  LEA R132, P4, R55, R128, 0x1 ;  /* 0x0000008037847211 */ /* 0x000fe200078808ff */
[----:B------:R-:W-:-:S02]  /*4c90*/  IMAD R61, R120, 0x2, R59 ;  /* 0x00000002783d7824 */ /* 0x000fc400078e023b */
[----:B------:R-:W-:Y:S01]  /*4ca0*/  FMUL R17, R7, R125 ;  /* 0x0000007d07117220 */ /* 0x000fe20000400000 */
[----:B------:R-:W-:Y:S01]  /*4cb0*/  LEA.HI.X.SX32 R133, R55, R24, 0x1, P4 ;  /* 0x0000001837857211 */ /* 0x000fe200020f0eff */
[C---:B------:R-:W-:Y:S01]  /*4cc0*/  FMUL R20, R7.reuse, R129 ;  /* 0x0000008107147220 */ /* 0x040fe20000400000 */
[----:B------:R-:W-:Y:S01]  /*4cd0*/  LEA R63, R120, R61, 0x1 ;  /* 0x0000003d783f7211 */ /* 0x000fe200078e08ff */
[----:B------:R-:W-:Y:S01]  /*4ce0*/  FMUL R18, R7, R117 ;  /* 0x0000007507127220 */ /* 0x000fe20000400000 */
[----:B------:R-:W-:Y:S01]  /*4cf0*/  LEA R140, P4, R61, R128, 0x1 ;  /* 0x000000803d8c7211 */ /* 0x000fe200078808ff */
[----:B------:R-:W-:Y:S01]  /*4d00*/  FMUL R5, R7, R121 ;  /* 0x0000007907057220 */ /* 0x000fe20000400000 */
[----:B------:R-:W-:Y:S01]  /*4d10*/  F2FP.BF16.PACK_AB R17, R17, R20 ;  /* 0x000000141111723e */ /* 0x000fe200000010ff */
[----:B------:R-:W-:Y:S01]  /*4d20*/  FMUL R172, R7, R137 ;  /* 0x0000008907ac7220 */ /* 0x000fe20000400000 */
[----:B------:R-:W-:Y:S01]  /*4d30*/  LEA.HI.X.SX32 R141, R61, R24, 0x1, P4 ;  /* 0x000000183d8d7211 */ /* 0x000fe200020f0eff */
[C---:B------:R-:W-:Y:S01]  /*4d40*/  FMUL R171, R7.reuse, R136 ;  /* 0x0000008807ab7220 */ /* 0x040fe20000400000 */
[----:B------:R-:W-:Y:S01]  /*4d50*/  F2FP.BF16.PACK_AB R18, R18, R5 ;  /* 0x000000051212723e */ /* 0x000fe200000010ff */
[----:B------:R-:W-:Y:S01]  /*4d60*/  FMUL R31, R7, R81 ;  /* 0x00000051071f7220 */ /* 0x000fe20000400000 */
[----:B------:R-:W-:Y:S01]  /*4d70*/  LEA R142, P5, R63, R128, 0x1 ;  /* 0x000000803f8e7211 */ /* 0x000fe200078a08ff */
[----:B------:R-:W-:-:S02]  /*4d80*/  FMUL R176, R7, R80 ;  /* 0x0000005007b07220 */ /* 0x000fc40000400000 */
[C---:B------:R-:W-:Y:S01]  /*4d90*/  FMUL R30, R7.reuse, R85 ;  /* 0x00000055071e7220 */ /* 0x040fe20000400000 */
[----:B------:R0:W-:Y:S01]  /*4da0*/  STS.128 [R14+0x800], R16 ;  /* 0x000800100e007388 */ /* 0x0001e20000000c00 */
[----:B------:R-:W-:Y:S01]  /*4db0*/  FMUL R175, R7, R84 ;  /* 0x0000005407af7220 */ /* 0x000fe20000400000 */
[----:B------:R-:W-:Y:S01]  /*4dc0*/  LEA.HI.X.SX32 R143, R63, R24, 0x1, P5 ;  /* 0x000000183f8f7211 */ /* 0x000fe200028f0eff */
[----:B------:R-:W-:Y:S01]  /*4dd0*/  FMUL R173, R7, R89 ;  /* 0x0000005907ad7220 */ /* 0x000fe20000400000 */
[----:B------:R-:W-:Y:S01]  /*4de0*/  F2FP.BF16.PACK_AB R27, R171, R176 ;  /* 0x000000b0ab1b723e */ /* 0x000fe200000010ff */
[C---:B------:R-:W-:Y:S01]  /*4df0*/  FMUL R180, R7.reuse, R88 ;  /* 0x0000005807b47220 */ /* 0x040fe20000400000 */
[----:B------:R-:W-:Y:S01]  /*4e00*/  F2FP.BF16.PACK_AB R31, R172, R31 ;  /* 0x0000001fac1f723e */ /* 0x000fe200000010ff */
[C---:B------:R-:W-:Y:S01]  /*4e10*/  FMUL R177, R7.reuse, R93 ;  /* 0x0000005d07b17220 */ /* 0x040fe20000400000 */
[----:B------:R-:W-:Y:S01]  /*4e20*/  F2FP.BF16.PACK_AB R30, R30, R173 ;  /* 0x000000ad1e1e723e */ /* 0x000fe200000010ff */
[----:B------:R-:W-:Y:S01]  /*4e30*/  FMUL R179, R7, R92 ;  /* 0x0000005c07b37220 */ /* 0x000fe20000400000 */
        /* <DEDUP_REMOVED lines=8> */
[----:B------:R-:W-:Y:S02]  /*4ec0*/  FMUL R183, R7, R104 ;  /* 0x0000006807b77220 */ /* 0x000fe40000400000 */
[----:B------:R-:W-:Y:S01]  /*4ed0*/  IMAD.MOV.U32 R7, RZ, RZ, 0x3dc6b27f ;  /* 0x3dc6b27fff077424 */ /* 0x000fe200078e00ff */
[----:B------:R-:W-:Y:S01]  /*4ee0*/  F2FP.BF16.PACK_AB R28, R28, R181 ;  /* 0x000000b51c1c723e */ /* 0x000fe200000010ff */
[----:B------:R-:W-:Y:S01]  /*4ef0*/  FADD R12, R6, -1 ;  /* 0xbf800000060c7421 */ /* 0x000fe20000000000 */
[----:B------:R-:W-:Y:S01]  /*4f00*/  F2FP.BF16.PACK_AB R6, R41, R44 ;  /* 0x0000002c2906723e */ /* 0x000fe200000010ff */
[----:B------:R-:W-:Y:S01]  /*4f10*/  FADD R20, R4, -1 ;  /* 0xbf80000004147421 */ /* 0x000fe20000000000 */
[----:B------:R-:W-:Y:S01]  /*4f20*/  F2FP.BF16.PACK_AB R4, R49, R52 ;  /* 0x000000343104723e */ /* 0x000fe200000010ff */
[----:B------:R-:W-:-:S02]  /*4f30*/  FFMA.FTZ R5, R12, R7, -0.16845393180847167969 ;  /* 0xbe2c7f300c057423 */ /* 0x000fc40000010007 */
[----:B------:R-:W-:Y:S02]  /*4f40*/  IMAD R49, R120, 0x2, R63 ;  /* 0x0000000278317824 */ /* 0x000fe400078e023f */
[----:B------:R-:W-:Y:S02]  /*4f50*/  FFMA.FTZ R7, R20, R7, -0.16845393180847167969 ;  /* 0xbe2c7f3014077423 */ /* 0x000fe40000010007 */
[----:B------:R-:W-:Y:S02]  /*4f60*/  FFMA.FTZ R5, R12, R5, 0.1716887056827545166 ;  /* 0x3e2fcf2a0c057423 */ /* 0x000fe40000010005 */
[----:B0-----:R-:W-:Y:S02]  /*4f70*/  IMAD R19, R120, 0x2, R49 ;  /* 0x0000000278137824 */ /* 0x001fe400078e0231 */
[----:B------:R-:W-:Y:S02]  /*4f80*/  FFMA.FTZ R9, R20, R7, 0.1716887056827545166 ;  /* 0x3e2fcf2a14097423 */ /* 0x000fe40000010007 */
[----:B------:R-:W-:Y:S01]  /*4f90*/  FFMA.FTZ R7, R12, R5, -0.17900948226451873779 ;  /* 0xbe374e430c077423 */ /* 0x000fe20000010005 */
[----:B------:R-:W-:Y:S01]  /*4fa0*/  F2FP.BF16.PACK_AB R5, R45, R48 ;  /* 0x000000302d05723e */ /* 0x000fe200000010ff */
[----:B------:R-:W-:Y:S01]  /*4fb0*/  FFMA.FTZ R11, R20, R9, -0.17900948226451873779 ;  /* 0xbe374e43140b7423 */ /* 0x000fe20000010009 */
[----:B------:R-:W-:Y:S01]  /*4fc0*/  LEA R45, R120, R19, 0x1 ;  /* 0x00000013782d7211 */ /* 0x000fe200078e08ff */
[----:B------:R-:W-:Y:S01]  /*4fd0*/  FFMA.FTZ R7, R12, R7, 0.20512372255325317383 ;  /* 0x3e520bf40c077423 */ /* 0x000fe20000010007 */
[----:B------:R-:W-:Y:S01]  /*4fe0*/  F2FP.BF16.PACK_AB R9, R43, R46 ;  /* 0x0000002e2b09723e */ /* 0x000fe200000010ff */
[----:B------:R-:W-:Y:S01]  /*4ff0*/  FFMA.FTZ R11, R20, R11, 0.20512372255325317383 ;  /* 0x3e520bf4140b7423 */ /* 0x000fe2000001000b */
[----:B------:R-:W-:Y:S01]  /*5000*/  LEA R146, P4, R19, R128, 0x1 ;  /* 0x0000008013927211 */ /* 0x000fe200078808ff */
[----:B------:R-:W-:-:S02]  /*5010*/  IMAD R43, R120, 0x2, R45 ;  /* 0x00000002782b7824 */ /* 0x000fc400078e022d */
[----:B------:R-:W-:Y:S01]  /*5020*/  FFMA.FTZ R7, R12, R7, -0.24046532809734344482 ;  /* 0xbe763c8b0c077423 */ /* 0x000fe20000010007 */
[----:B------:R-:W-:Y:S01]  /*5030*/  LEA.HI.X.SX32 R147, R19, R24, 0x1, P4 ;  /* 0x0000001813937211 */ /* 0x000fe200020f0eff */
[----:B------:R-:W-:Y:S01]  /*5040*/  IMAD R41, R120, 0x2, R43 ;  /* 0x0000000278297824 */ /* 0x000fe200078e022b */
[-C--:B------:R-:W-:Y:S01]  /*5050*/  LEA R150, P4, R43, R128.reuse, 0x1 ;  /* 0x000000802b967211 */ /* 0x080fe200078808ff */
[----:B------:R-:W-:Y:S02]  /*5060*/  FFMA.FTZ R11, R20, R11, -0.24046532809734344482 ;  /* 0xbe763c8b140b7423 */ /* 0x000fe4000001000b */
[----:B------:R-:W-:Y:S01]  /*5070*/  FFMA.FTZ R7, R12, R7, 0.28857114911079406738 ;  /* 0x3e93bf990c077423 */ /* 0x000fe20000010007 */
[----:B------:R-:W-:Y:S01]  /*5080*/  LEA R47, R120, R41, 0x1 ;  /* 0x00000029782f7211 */ /* 0x000fe200078e08ff */
[----:B------:R-:W-:Y:S01]  /*5090*/  FFMA.FTZ R13, R20, R11, 0.28857114911079406738 ;  /* 0x3e93bf99140d7423 */ /* 0x000fe2000001000b */
[----:B------:R-:W-:Y:S01]  /*50a0*/  LEA R152, P5, R41, R128, 0x1 ;  /* 0x0000008029987211 */ /* 0x000fe200078a08ff */
[----:B------:R-:W-:Y:S01]  /*50b0*/  FFMA.FTZ R11, R12, R7, -0.36067417263984680176 ;  /* 0xbeb8aa490c0b7423 */ /* 0x000fe20000010007 */
[-C--:B------:R-:W-:Y:S01]  /*50c0*/  LEA.HI.X.SX32 R151, R43, R24.reuse, 0x1, P4 ;  /* 0x000000182b977211 */ /* 0x080fe200020f0eff */
[----:B------:R-:W-:Y:S01]  /*50d0*/  FFMA.FTZ R17, R20, R13, -0.36067417263984680176 ;  /* 0xbeb8aa4914117423 */ /* 0x000fe2000001000d */
[----:B------:R-:W-:Y:S01]  /*50e0*/  LEA.HI.X.SX32 R153, R41, R24, 0x1, P5 ;  /* 0x0000001829997211 */ /* 0x000fe200028f0eff */
[----:B------:R-:W-:Y:S01]  /*50f0*/  IMAD R65, R120, 0x2, R47 ;  /* 0x0000000278417824 */ /* 0x000fe200078e022f */
[----:B------:R-:W-:Y:S01]  /*5100*/  F2FP.BF16.PACK_AB R7, R22, R23 ;  /* 0x000000171607723e */ /* 0x000fe200000010ff */
[----:B------:R-:W-:Y:S01]  /*5110*/  FFMA.FTZ R13, R12, R11, 0.48089820146560668945 ;  /* 0x3ef6384a0c0d7423 */ /* 0x000fe2000001000b */
[----:B------:R-:W-:Y:S01]  /*5120*/  F2FP.BF16.PACK_AB R11, R21, R40 ;  /* 0x00000028150b723e */ /* 0x000fe200000010ff */
[----:B------:R-:W-:Y:S01]  /*5130*/  IMAD R67, R120, 0x2, R65 ;  /* 0x0000000278437824 */ /* 0x000fe200078e0241 */
[-C--:B------:R-:W-:Y:S01]  /*5140*/  LEA R158, P4, R65, R128.reuse, 0x1 ;  /* 0x00000080419e7211 */ /* 0x080fe200078808ff */
[----:B------:R-:W-:Y:S01]  /*5150*/  FFMA.FTZ R13, R12, R13, -0.72134751081466674805 ;  /* 0xbf38aa3b0c0d7423 */ /* 0x000fe2000001000d */
[----:B------:R-:W-:Y:S01]  /*5160*/  STS.128 [R14+0x80], R4 ;  /* 0x000080040e007388 */ /* 0x000fe20000000c00 */
[----:B------:R-:W-:Y:S01]  /*5170*/  FFMA.FTZ R17, R20, R17, 0.48089820146560668945 ;  /* 0x3ef6384a14117423 */ /* 0x000fe20000010011 */
[----:B------:R-:W-:Y:S01]  /*5180*/  LEA R69, R120, R67, 0x1 ;  /* 0x0000004378457211 */ /* 0x000fe200078e08ff */
[----:B------:R-:W-:Y:S01]  /*5190*/  FMUL R13, R12, R13 ;  /* 0x0000000d0c0d7220 */ /* 0x000fe20000400000 */
[----:B------:R-:W-:Y:S01]  /*51a0*/  LEA R160, P5, R67, R128, 0x1 ;  /* 0x0000008043a07211 */ /* 0x000fe200078a08ff */
[----:B------:R-:W-:Y:S01]  /*51b0*/  FFMA.FTZ R17, R20, R17, -0.72134751081466674805 ;  /* 0xbf38aa3b14117423 */ /* 0x000fe20000010011 */
[-C--:B------:R-:W-:Y:S01]  /*51c0*/  LEA.HI.X.SX32 R159, R65, R24.reuse, 0x1, P4 ;  /* 0x00000018419f7211 */ /* 0x080fe200020f0eff */
[----:B------:R-:W-:Y:S01]  /*51d0*/  FMUL R13, R12, R13 ;  /* 0x0000000d0c0d7220 */ /* 0x000fe20000400000 */
[----:B------:R-:W-:Y:S01]  /*51e0*/  LEA.HI.X.SX32 R161, R67, R24, 0x1, P5 ;  /* 0x0000001843a17211 */ /* 0x000fe200028f0eff */
[----:B------:R-:W-:Y:S01]  /*51f0*/  IMAD R71, R120, 0x2, R69 ;  /* 0x0000000278477824 */ /* 0x000fe200078e0245 */
[----:B------:R-:W-:Y:S01]  /*5200*/  STS.128 [R14+0x880], R8 ;  /* 0x000880080e007388 */ /* 0x000fe20000000c00 */
[----:B------:R-:W-:-:S02]  /*5210*/  FFMA.FTZ R12, R12, 1.4426950216293334961, R13 ;  /* 0x3fb8aa3b0c0c7823 */ /* 0x000fc4000001000d */
[----:B------:R-:W-:Y:S01]  /*5220*/  IMAD R13, R120, 0x2, R71 ;  /* 0x00000002780d7824 */ /* 0x000fe200078e0247 */
[----:B------:R-:W-:Y:S01]  /*5230*/  BAR.SYNC.DEFER_BLOCKING 0x0 ;  /* 0x0000000000007b1d */ /* 0x000fe20000010000 */
[----:B------:R-:W-:Y:S01]  /*5240*/  FMUL R17, R20, R17 ;  /* 0x0000001114117220 */ /* 0x000fe20000400000 */
[----:B------:R-:W-:Y:S01]  /*5250*/  LEA R164, P4, R71, R128, 0x1 ;  /* 0x0000008047a47211 */ /* 0x000fe200078808ff */
[----:B------:R-:W-:Y:S01]  /*5260*/  FADD R185, R185, R12 ;  /* 0x0000000cb9b97221 */ /* 0x000fe20000000000 */
[----:B------:R-:W-:Y:S01]  /*5270*/  LEA R73, R120, R13, 0x1 ;  /* 0x0000000d78497211 */ /* 0x000fe200078e08ff */
[----:B------:R-:W-:Y:S01]  /*5280*/  FMUL R17, R20, R17 ;  /* 0x0000001114117220 */ /* 0x000fe20000400000 */
[----:B------:R-:W-:Y:S01]  /*5290*/  LEA.HI.X.SX32 R165, R71, R24, 0x1, P4 ;  /* 0x0000001847a57211 */ /* 0x000fe200020f0eff */
[----:B------:R-:W-:Y:S01]  /*52a0*/  @P2 IMAD.MOV.U32 R12, RZ, RZ, 0x7f800000 ;  /* 0x7f800000ff0c2424 */ /* 0x000fe200078e00ff */
[----:B------:R-:W-:Y:S01]  /*52b0*/  LEA R75, R120, R73, 0x1 ;  /* 0x00000049784b7211 */ /* 0x000fe200078e08ff */
[----:B------:R-:W-:Y:S01]  /*52c0*/  FFMA.FTZ R20, R20, 1.4426950216293334961, R17 ;  /* 0x3fb8aa3b14147823 */ /* 0x000fe20000010011 */
[----:B------:R-:W-:Y:S01]  /*52d0*/  LEA R166, P5, R13, R128, 0x1 ;  /* 0x000000800da67211 */ /* 0x000fe200078a08ff */
[----:B------:R-:W-:-:S02]  /*52e0*/  @P3 IMAD.MOV.U32 R16, RZ, RZ, 0x7f800000 ;  /* 0x7f800000ff103424 */ /* 0x000fc400078e00ff */
[----:B------:R-:W-:Y:S01]  /*52f0*/  @P2 FFMA.FTZ R185, R77, R12, +INF ;  /* 0x7f8000004db92423 */ /* 0x000fe2000001000c */
[----:B------:R-:W-:Y:S01]  /*5300*/  FSETP.NEU.AND P2, PT, R79, RZ, PT ;  /* 0x000000ff4f00720b */ /* 0x000fe20003f4d000 */
[C---:B------:R-:W-:Y:S01]  /*5310*/  IMAD R77, R120.reuse, 0x2, R75 ;  /* 0x00000002784d7824 */ /* 0x040fe200078e024b */
[----:B------:R-:W-:Y:S01]  /*5320*/  LEA R12, P4, R75, R128, 0x1 ;  /* 0x000000804b0c7211 */ /* 0x000fe200078808ff */
[----:B------:R-:W-:Y:S01]  /*5330*/  FADD R187, R187, R20 ;  /* 0x00000014bbbb7221 */ /* 0x000fe20000000000 */
[----:B------:R-:W-:Y:S01]  /*5340*/  LEA.HI.X.SX32 R167, R13, R24, 0x1, P5 ;  /* 0x000000180da77211 */ /* 0x000fe200028f0eff */
[----:B------:R-:W-:Y:S01]  /*5350*/  @P3 FFMA.FTZ R187, R79, R16, +INF ;  /* 0x7f8000004fbb3423 */ /* 0x000fe20000010010 */
[----:B------:R-:W-:Y:S01]  /*5360*/  LEA R130, P3, R53, R128, 0x1 ;  /* 0x0000008035827211 */ /* 0x000fe200078608ff */
[C---:B------:R-:W-:Y:S01]  /*5370*/  IMAD R79, R120.reuse, 0x2, R77 ;  /* 0x00000002784f7824 */ /* 0x040fe200078e024d */
[-C--:B------:R-:W-:Y:S02]  /*5380*/  LEA.HI.X.SX32 R13, R75, R24.reuse, 0x1, P4 ;  /* 0x000000184b0d7211 */ /* 0x080fe400020f0eff */
[----:B------:R-:W-:Y:S01]  /*5390*/  LEA.HI.X.SX32 R131, R53, R24, 0x1, P3 ;  /* 0x0000001835837211 */ /* 0x000fe200018f0eff */
[----:B------:R-:W-:Y:S01]  /*53a0*/  LDS.128 R4, [R0] ;  /* 0x0000000000047984 */ /* 0x000fe20000000c00 */
[----:B------:R-:W-:-:S02]  /*53b0*/  LEA R81, R120, R79, 0x1 ;  /* 0x0000004f78517211 */ /* 0x000fc400078e08ff */
[-C--:B------:R-:W-:Y:S01]  /*53c0*/  LEA R136, P3, R51, R128.reuse, 0x1 ;  /* 0x0000008033887211 */ /* 0x080fe200078608ff */
[----:B------:R-:W-:Y:S01]  /*53d0*/  LDS.128 R8, [R190] ;  /* 0x00000000be087984 */ /* 0x000fe20000000c00 */
[----:B------:R-:W-:Y:S01]  /*53e0*/  LEA R40, P5, R77, R128, 0x1 ;  /* 0x000000804d287211 */ /* 0x000fe200078a08ff */
[C---:B------:R-:W-:Y:S01]  /*53f0*/  IMAD R53, R120.reuse, 0x2, R81 ;  /* 0x0000000278357824 */ /* 0x040fe200078e0251 */
[----:B------:R-:W-:Y:S01]  /*5400*/  LEA.HI.X.SX32 R137, R51, R24, 0x1, P3 ;  /* 0x0000001833897211 */ /* 0x000fe200018f0eff */
[----:B------:R-:W0:Y:S01]  /*5410*/  LDS.128 R16, [R189] ;  /* 0x00000000bd107984 */ /* 0x000e220000000c00 */
[----:B------:R-:W-:Y:S01]  /*5420*/  LEA R138, P3, R59, R128, 0x1 ;  /* 0x000000803b8a7211 */ /* 0x000fe200078608ff */
[----:B------:R-:W-:Y:S01]  /*5430*/  IMAD R51, R120, 0x2, R53 ;  /* 0x0000000278337824 */ /* 0x000fe200078e0235 */
[-C--:B------:R-:W-:Y:S01]  /*5440*/  LEA.HI.X.SX32 R41, R77, R24.reuse, 0x1, P5 ;  /* 0x000000184d297211 */ /* 0x080fe200028f0eff */
[----:B------:R-:W1:Y:S01]  /*5450*/  LDS.128 R20, [R188] ;  /* 0x00000000bc147984 */ /* 0x000e620000000c00 */
[----:B------:R-:W-:-:S02]  /*5460*/  LEA.HI.X.SX32 R139, R59, R24, 0x1, P3 ;  /* 0x000000183b8b7211 */ /* 0x000fc400018f0eff */
[C---:B------:R-:W-:Y:S01]  /*5470*/  LEA R55, R120.reuse, R51, 0x1 ;  /* 0x0000003378377211 */ /* 0x040fe200078e08ff */
[----:B------:R-:W-:Y:S01]  /*5480*/  BAR.SYNC.DEFER_BLOCKING 0x0 ;  /* 0x0000000000007b1d */ /* 0x000fe20000010000 */
[-C--:B------:R-:W-:Y:S02]  /*5490*/  LEA R144, P3, R49, R128.reuse, 0x1 ;  /* 0x0000008031907211 */ /* 0x080fe400078608ff */
[----:B------:R-:W-:Y:S01]  /*54a0*/  LEA R44, P4, R81, R128, 0x1 ;  /* 0x00000080512c7211 */ /* 0x000fe200078808ff */
[C---:B------:R-:W-:Y:S01]  /*54b0*/  IMAD R57, R120.reuse, 0x2, R55 ;  /* 0x0000000278397824 */ /* 0x040fe200078e0237 */
[----:B------:R-:W-:Y:S02]  /*54c0*/  LEA.HI.X.SX32 R145, R49, R24, 0x1, P3 ;  /* 0x0000001831917211 */ /* 0x000fe400018f0eff */
[----:B------:R-:W-:Y:S02]  /*54d0*/  LEA R148, P3, R45, R128, 0x1 ;  /* 0x000000802d947211 */ /* 0x000fe400078608ff */
[----:B------:R-:W-:-:S02]  /*54e0*/  LEA R59, R120, R57, 0x1 ;  /* 0x00000039783b7211 */ /* 0x000fc400078e08ff */
[----:B------:R-:W-:Y:S02]  /*54f0*/  LEA.HI.X.SX32 R149, R45, R24, 0x1, P3 ;  /* 0x000000182d957211 */ /* 0x000fe400018f0eff */
[----:B------:R-:W-:Y:S01]  /*5500*/  LEA R156, P3, R47, R128, 0x1 ;  /* 0x000000802f9c7211 */ /* 0x000fe200078608ff */
[C---:B------:R-:W-:Y:S01]  /*5510*/  IMAD R61, R120.reuse, 0x2, R59 ;  /* 0x00000002783d7824 */ /* 0x040fe200078e023b */
[-C--:B------:R-:W-:Y:S02]  /*5520*/  LEA.HI.X.SX32 R45, R81, R24.reuse, 0x1, P4 ;  /* 0x00000018512d7211 */ /* 0x080fe400020f0eff */
[----:B------:R-:W-:Y:S02]  /*5530*/  LEA.HI.X.SX32 R157, R47, R24, 0x1, P3 ;  /* 0x000000182f9d7211 */ /* 0x000fe400018f0eff */
[----:B------:R-:W-:Y:S02]  /*5540*/  LEA R63, R120, R61, 0x1 ;  /* 0x0000003d783f7211 */ /* 0x000fe400078e08ff */
[----:B------:R-:W-:-:S02]  /*5550*/  LEA R162, P3, R69, R128, 0x1 ;  /* 0x0000008045a27211 */ /* 0x000fc400078608ff */
[----:B------:R-:W-:Y:S01]  /*5560*/  LEA R46, P5, R53, R128, 0x1 ;  /* 0x00000080352e7211 */ /* 0x000fe200078a08ff */
[C---:B------:R-:W-:Y:S01]  /*5570*/  IMAD R83, R120.reuse, 0x2, R63 ;  /* 0x0000000278537824 */ /* 0x040fe200078e023f */
[----:B------:R-:W-:Y:S01]  /*5580*/  LEA.HI.X.SX32 R163, R69, R24, 0x1, P3 ;  /* 0x0000001845a37211 */ /* 0x000fe200018f0eff */
[----:B------:R-:W-:Y:S01]  /*5590*/  STS.128 [R14+0x800], R28 ;  /* 0x0008001c0e007388 */ /* 0x000fe20000000c00 */
[C---:B------:R-:W-:Y:S02]  /*55a0*/  LEA R126, P3, R73.reuse, R128, 0x1 ;  /* 0x00000080497e7211 */ /* 0x040fe400078608ff */
[C---:B------:R-:W-:Y:S01]  /*55b0*/  LEA R85, R120.reuse, R83, 0x1 ;  /* 0x0000005378557211 */ /* 0x040fe200078e08ff */
[----:B------:R-:W-:Y:S01]  /*55c0*/  STS.128 [R14+0x80], R32 ;  /* 0x000080200e007388 */ /* 0x000fe20000000c00 */
[----:B------:R-:W-:Y:S02]  /*55d0*/  LEA.HI.X.SX32 R127, R73, R24, 0x1, P3 ;  /* 0x00000018497f7211 */ /* 0x000fe400018f0eff */
[----:B------:R-:W-:Y:S01]  /*55e0*/  LEA R42, P3, R79, R128, 0x1 ;  /* 0x000000804f2a7211 */ /* 0x000fe200078608ff */
[----:B------:R-:W-:Y:S01]  /*55f0*/  IMAD R87, R120, 0x2, R85 ;  /* 0x0000000278577824 */ /* 0x000fe200078e0255 */
[-C--:B------:R-:W-:Y:S01]  /*5600*/  LEA.HI.X.SX32 R47, R53, R24.reuse, 0x1, P5 ;  /* 0x00000018352f7211 */ /* 0x080fe200028f0eff */
[----:B------:R-:W-:Y:S01]  /*5610*/  STS.128 [R14+0x880], R36 ;  /* 0x000880240e007388 */ /* 0x000fe20000000c00 */
[----:B------:R-:W-:-:S02]  /*5620*/  LEA.HI.X.SX32 R43, R79, R24, 0x1, P3 ;  /* 0x000000184f2b7211 */ /* 0x000fc400018f0eff */
[C---:B------:R-:W-:Y:S02]  /*5630*/  LEA R67, R120.reuse, R87, 0x1 ;  /* 0x0000005778437211 */ /* 0x040fe400078e08ff */
[-C--:B------:R-:W-:Y:S02]  /*5640*/  LEA R48, P3, R51, R128.reuse, 0x1 ;  /* 0x0000008033307211 */ /* 0x080fe400078608ff */
[-C--:B------:R-:W-:Y:S01]  /*5650*/  LEA R52, P5, R57, R128.reuse, 0x1 ;  /* 0x0000008039347211 */ /* 0x080fe200078a08ff */
[C---:B------:R-:W-:Y:S01]  /*5660*/  IMAD R89, R120.reuse, 0x2, R67 ;  /* 0x0000000278597824 */ /* 0x040fe200078e0243 */
[----:B------:R-:W-:Y:S02]  /*5670*/  LEA R50, P4, R55, R128, 0x1 ;  /* 0x0000008037327211 */ /* 0x000fe400078808ff */
[----:B------:R-:W-:Y:S02]  /*5680*/  LEA.HI.X.SX32 R49, R51, R24, 0x1, P3 ;  /* 0x0000001833317211 */ /* 0x000fe400018f0eff */
[----:B------:R-:W-:-:S02]  /*5690*/  LEA R71, R120, R89, 0x1 ;  /* 0x0000005978477211 */ /* 0x000fc400078e08ff */
[----:B------:R-:W-:Y:S02]  /*56a0*/  LEA.HI.X.SX32 R53, R57, R24, 0x1, P5 ;  /* 0x0000001839357211 */ /* 0x000fe400028f0eff */
[-C--:B------:R-:W-:Y:S01]  /*56b0*/  LEA R54, P3, R59, R128.reuse, 0x1 ;  /* 0x000000803b367211 */ /* 0x080fe200078608ff */
[C---:B------:R-:W-:Y:S01]  /*56c0*/  IMAD R91, R120.reuse, 0x2, R71 ;  /* 0x00000002785b7824 */ /* 0x040fe200078e0247 */
[----:B------:R-:W-:Y:S02]  /*56d0*/  LEA R58, P5, R63, R128, 0x1 ;  /* 0x000000803f3a7211 */ /* 0x000fe400078a08ff */
[-C--:B------:R-:W-:Y:S02]  /*56e0*/  LEA.HI.X.SX32 R51, R55, R24.reuse, 0x1, P4 ;  /* 0x0000001837337211 */ /* 0x080fe400020f0eff */
[----:B------:R-:W-:Y:S02]  /*56f0*/  LEA R75, R120, R91, 0x1 ;  /* 0x0000005b784b7211 */ /* 0x000fe400078e08ff */
[----:B------:R-:W-:-:S02]  /*5700*/  LEA.HI.X.SX32 R55, R59, R24, 0x1, P3 ;  /* 0x000000183b377211 */ /* 0x000fc400018f0eff */
[----:B------:R-:W-:Y:S01]  /*5710*/  LEA.HI.X.SX32 R59, R63, R24, 0x1, P5 ;  /* 0x000000183f3b7211 */ /* 0x000fe200028f0eff */
[C---:B------:R-:W-:Y:S01]  /*5720*/  IMAD R77, R120.reuse, 0x2, R75 ;  /* 0x00000002784d7824 */ /* 0x040fe200078e024b */
[-C--:B------:R-:W-:Y:S02]  /*5730*/  LEA R56, P4, R61, R128.reuse, 0x1 ;  /* 0x000000803d387211 */ /* 0x080fe400078808ff */
[----:B------:R-:W-:Y:S02]  /*5740*/  LEA R64, P5, R87, R128, 0x1 ;  /* 0x0000008057407211 */ /* 0x000fe400078a08ff */
[C---:B------:R-:W-:Y:S02]  /*5750*/  LEA R79, R120.reuse, R77, 0x1 ;  /* 0x0000004d784f7211 */ /* 0x040fe400078e08ff */
[----:B------:R-:W-:Y:S02]  /*5760*/  LEA.HI.X.SX32 R57, R61, R24, 0x1, P4 ;  /* 0x000000183d397211 */ /* 0x000fe400020f0eff */
[----:B------:R-:W-:Y:S01]  /*5770*/  LEA R60, P3, R83, R128, 0x1 ;  /* 0x00000080533c7211 */ /* 0x000fe200078608ff */
[----:B------:R-:W-:Y:S01]  /*5780*/  IMAD R81, R120, 0x2, R79 ;  /* 0x0000000278517824 */ /* 0x000fe200078e024f */
[----:B------:R-:W-:-:S02]  /*5790*/  LEA.HI.X.SX32 R65, R87, R24, 0x1, P5 ;  /* 0x0000001857417211 */ /* 0x000fc400028f0eff */
[-C--:B------:R-:W-:Y:S02]  /*57a0*/  LEA R62, P4, R85, R128.reuse, 0x1 ;  /* 0x00000080553e7211 */ /* 0x080fe400078808ff */
[C---:B------:R-:W-:Y:S02]  /*57b0*/  LEA R93, R120.reuse, R81, 0x1 ;  /* 0x00000051785d7211 */ /* 0x040fe400078e08ff */
[----:B------:R-:W-:Y:S02]  /*57c0*/  LEA R70, P5, R71, R128, 0x1 ;  /* 0x0000008047467211 */ /* 0x000fe400078a08ff */
[-C--:B------:R-:W-:Y:S01]  /*57d0*/  LEA.HI.X.SX32 R61, R83, R24.reuse, 0x1, P3 ;  /* 0x00000018533d7211 */ /* 0x080fe200018f0eff */
[----:B------:R-:W-:Y:S01]  /*57e0*/  IMAD R95, R120, 0x2, R93 ;  /* 0x00000002785f7824 */ /* 0x000fe200078e025d */
[----:B------:R-:W-:Y:S02]  /*57f0*/  LEA.HI.X.SX32 R63, R85, R24, 0x1, P4 ;  /* 0x00000018553f7211 */ /* 0x000fe400020f0eff */
[----:B------:R-:W-:-:S02]  /*5800*/  LEA R66, P3, R67, R128, 0x1 ;  /* 0x0000008043427211 */ /* 0x000fc400078608ff */
[C---:B------:R-:W-:Y:S02]  /*5810*/  LEA R97, R120.reuse, R95, 0x1 ;  /* 0x0000005f78617211 */ /* 0x040fe400078e08ff */
[----:B------:R-:W-:Y:S02]  /*5820*/  LEA.HI.X.SX32 R71, R71, R24, 0x1, P5 ;  /* 0x0000001847477211 */ /* 0x000fe400028f0eff */
[-C--:B------:R-:W-:Y:S01]  /*5830*/  LEA R68, P4, R89, R128.reuse, 0x1 ;  /* 0x0000008059447211 */ /* 0x080fe200078808ff */
[C---:B------:R-:W-:Y:S01]  /*5840*/  IMAD R99, R120.reuse, 0x2, R97 ;  /* 0x0000000278637824 */ /* 0x040fe200078e0261 */
[----:B------:R-:W-:Y:S02]  /*5850*/  LEA R76, P5, R77, R128, 0x1 ;  /* 0x000000804d4c7211 */ /* 0x000fe400078a08ff */
[----:B------:R-:W-:Y:S02]  /*5860*/  LEA.HI.X.SX32 R67, R67, R24, 0x1, P3 ;  /* 0x0000001843437211 */ /* 0x000fe400018f0eff */
[----:B------:R-:W-:-:S02]  /*5870*/  LEA R101, R120, R99, 0x1 ;  /* 0x0000006378657211 */ /* 0x000fc400078e08ff */
[----:B------:R-:W-:Y:S02]  /*5880*/  LEA.HI.X.SX32 R69, R89, R24, 0x1, P4 ;  /* 0x0000001859457211 */ /* 0x000fe400020f0eff */
[----:B------:R-:W-:Y:S01]  /*5890*/  LEA R72, P3, R91, R128, 0x1 ;  /* 0x000000805b487211 */ /* 0x000fe200078608ff */
[C---:B------:R-:W-:Y:S01]  /*58a0*/  IMAD R103, R120.reuse, 0x2, R101 ;  /* 0x0000000278677824 */ /* 0x040fe200078e0265 */
[----:B------:R-:W-:Y:S02]  /*58b0*/  LEA.HI.X.SX32 R77, R77, R24, 0x1, P5 ;  /* 0x000000184d4d7211 */ /* 0x000fe400028f0eff */
[-C--:B------:R-:W-:Y:S02]  /*58c0*/  LEA R74, P4, R75, R128.reuse, 0x1 ;  /* 0x000000804b4a7211 */ /* 0x080fe400078808ff */
[----:B------:R-:W-:Y:S02]  /*58d0*/  LEA R105, R120, R103, 0x1 ;  /* 0x0000006778697211 */ /* 0x000fe400078e08ff */
[----:B------:R-:W-:-:S02]  /*58e0*/  LEA R82, P5, R93, R128, 0x1 ;  /* 0x000000805d527211 */ /* 0x000fc400078a08ff */
[-C--:B------:R-:W-:Y:S01]  /*58f0*/  LEA.HI.X.SX32 R73, R91, R24.reuse, 0x1, P3 ;  /* 0x000000185b497211 */ /* 0x080fe200018f0eff */
[C---:B------:R-:W-:Y:S01]  /*5900*/  IMAD R107, R120.reuse, 0x2, R105 ;  /* 0x00000002786b7824 */ /* 0x040fe200078e0269 */
[----:B------:R-:W-:Y:S02]  /*5910*/  LEA.HI.X.SX32 R75, R75, R24, 0x1, P4 ;  /* 0x000000184b4b7211 */ /* 0x000fe400020f0eff */
[----:B------:R-:W-:Y:S02]  /*5920*/  LEA R78, P3, R79, R128, 0x1 ;  /* 0x000000804f4e7211 */ /* 0x000fe400078608ff */
[C---:B------:R-:W-:Y:S02]  /*5930*/  LEA R109, R120.reuse, R107, 0x1 ;  /* 0x0000006b786d7211 */ /* 0x040fe400078e08ff */
[----:B------:R-:W-:Y:S02]  /*5940*/  LEA.HI.X.SX32 R83, R93, R24, 0x1, P5 ;  /* 0x000000185d537211 */ /* 0x000fe400028f0eff */
[-C--:B------:R-:W-:Y:S01]  /*5950*/  LEA R80, P4, R81, R128.reuse, 0x1 ;  /* 0x0000008051507211 */ /* 0x080fe200078808ff */
[----:B------:R-:W-:Y:S01]  /*5960*/  IMAD R111, R120, 0x2, R109 ;  /* 0x00000002786f7824 */ /* 0x000fe200078e026d */
[----:B------:R-:W-:-:S02]  /*5970*/  LEA R88, P5, R99, R128, 0x1 ;  /* 0x0000008063587211 */ /* 0x000fc400078a08ff */
[-C--:B------:R-:W-:Y:S02]  /*5980*/  LEA.HI.X.SX32 R79, R79, R24.reuse, 0x1, P3 ;  /* 0x000000184f4f7211 */ /* 0x080fe400018f0eff */
[C---:B------:R-:W-:Y:S02]  /*5990*/  LEA R113, R120.reuse, R111, 0x1 ;  /* 0x0000006f78717211 */ /* 0x040fe400078e08ff */
[----:B------:R-:W-:Y:S02]  /*59a0*/  LEA.HI.X.SX32 R81, R81, R24, 0x1, P4 ;  /* 0x0000001851517211 */ /* 0x000fe400020f0eff */
[----:B------:R-:W-:Y:S01]  /*59b0*/  LEA R84, P3, R95, R128, 0x1 ;  /* 0x000000805f547211 */ /* 0x000fe200078608ff */
[----:B------:R-:W-:Y:S01]  /*59c0*/  IMAD R115, R120, 0x2, R113 ;  /* 0x0000000278737824 */ /* 0x000fe200078e0271 */
[----:B------:R-:W-:Y:S02]  /*59d0*/  LEA.HI.X.SX32 R89, R99, R24, 0x1, P5 ;  /* 0x0000001863597211 */ /* 0x000fe400028f0eff */
[----:B------:R-:W-:-:S02]  /*59e0*/  LEA R86, P4, R97, R128, 0x1 ;  /* 0x0000008061567211 */ /* 0x000fc400078808ff */
[C---:B------:R-:W-:Y:S02]  /*59f0*/  LEA R117, R120.reuse, R115, 0x1 ;  /* 0x0000007378757211 */ /* 0x040fe400078e08ff */
[----:B------:R-:W-:Y:S02]  /*5a00*/  LEA R94, P5, R105, R128, 0x1 ;  /* 0x00000080695e7211 */ /* 0x000fe400078a08ff */
[-C--:B------:R-:W-:Y:S01]  /*5a10*/  LEA.HI.X.SX32 R85, R95, R24.reuse, 0x1, P3 ;  /* 0x000000185f557211 */ /* 0x080fe200018f0eff */
[C---:B------:R-:W-:Y:S01]  /*5a20*/  IMAD R119, R120.reuse, 0x2, R117 ;  /* 0x0000000278777824 */ /* 0x040fe200078e0275 */
[----:B------:R-:W-:Y:S02]  /*5a30*/  LEA.HI.X.SX32 R87, R97, R24, 0x1, P4 ;  /* 0x0000001861577211 */ /* 0x000fe400020f0eff */
[----:B------:R-:W-:Y:S02]  /*5a40*/  LEA R90, P3, R101, R128, 0x1 ;  /* 0x00000080655a7211 */ /* 0x000fe400078608ff */
        /* <DEDUP_REMOVED lines=8> */
[----:B------:R-:W-:Y:S01]  /*5ad0*/  LEA R96, P3, R107, R128, 0x1 ;  /* 0x000000806b607211 */ /* 0x000fe200078608ff */
[C---:B------:R-:W-:Y:S01]  /*5ae0*/  IMAD R129, R120.reuse, 0x2, R125 ;  /* 0x0000000278817824 */ /* 0x040fe200078e027d */
[----:B------:R-:W-:Y:S02]  /*5af0*/  LEA.HI.X.SX32 R101, R111, R24, 0x1, P5 ;  /* 0x000000186f657211 */ /* 0x000fe400028f0eff */
[-C--:B------:R-:W-:Y:S02]  /*5b00*/  LEA R98, P4, R109, R128.reuse, 0x1 ;  /* 0x000000806d627211 */ /* 0x080fe400078808ff */
[----:B------:R-:W-:Y:S02]  /*5b10*/  LEA R106, P5, R117, R128, 0x1 ;  /* 0x00000080756a7211 */ /* 0x000fe400078a08ff */
[----:B------:R-:W-:Y:S02]  /*5b20*/  LEA R191, R120, R129, 0x1 ;  /* 0x0000008178bf7211 */ /* 0x000fe400078e08ff */
[----:B------:R-:W-:-:S02]  /*5b30*/  LEA.HI.X.SX32 R97, R107, R24, 0x1, P3 ;  /* 0x000000186b617211 */ /* 0x000fc400018f0eff */
[----:B------:R-:W-:Y:S01]  /*5b40*/  LEA.HI.X.SX32 R99, R109, R24, 0x1, P4 ;  /* 0x000000186d637211 */ /* 0x000fe200020f0eff */
[----:B------:R-:W-:Y:S01]  /*5b50*/  IMAD R193, R120, 0x2, R191 ;  /* 0x0000000278c17824 */ /* 0x000fe200078e02bf */
[----:B------:R-:W-:Y:S02]  /*5b60*/  LEA R102, P3, R113, R128, 0x1 ;  /* 0x0000008071667211 */ /* 0x000fe400078608ff */
[----:B------:R-:W-:Y:S02]  /*5b70*/  LEA.HI.X.SX32 R107, R117, R24, 0x1, P5 ;  /* 0x00000018756b7211 */ /* 0x000fe400028f0eff */
[-C--:B------:R-:W-:Y:S02]  /*5b80*/  LEA R104, P4, R115, R128.reuse, 0x1 ;  /* 0x0000008073687211 */ /* 0x080fe400078808ff */
[----:B------:R-:W-:Y:S02]  /*5b90*/  LEA R112, P5, R123, R128, 0x1 ;  /* 0x000000807b707211 */ /* 0x000fe400078a08ff */
[----:B------:R-:W-:-:S02]  /*5ba0*/  LEA.HI.X.SX32 R103, R113, R24, 0x1, P3 ;  /* 0x0000001871677211 */ /* 0x000fc400018f0eff */
[-C--:B------:R-:W-:Y:S02]  /*5bb0*/  LEA.HI.X.SX32 R105, R115, R24.reuse, 0x1, P4 ;  /* 0x0000001873697211 */ /* 0x080fe400020f0eff */
[----:B------:R-:W-:Y:S02]  /*5bc0*/  LEA.HI.X.SX32 R113, R123, R24, 0x1, P5 ;  /* 0x000000187b717211 */ /* 0x000fe400028f0eff */
[-C--:B------:R-:W-:Y:S02]  /*5bd0*/  LEA R110, P4, R121, R128.reuse, 0x1 ;  /* 0x00000080796e7211 */ /* 0x080fe400078808ff */
[C---:B------:R-:W-:Y:S02]  /*5be0*/  LEA R123, R120.reuse, R193, 0x1 ;  /* 0x000000c1787b7211 */ /* 0x040fe400078e08ff */
[----:B------:R-:W-:Y:S02]  /*5bf0*/  LEA R108, P3, R119, R128, 0x1 ;  /* 0x00000080776c7211 */ /* 0x000fe400078608ff */
[----:B------:R-:W-:Y:S01]  /*5c00*/  LEA.HI.X.SX32 R111, R121, R24, 0x1, P4 ;  /* 0x00000018796f7211 */ /* 0x000fe200020f0eff */
[----:B------:R-:W-:Y:S01]  /*5c10*/  IMAD R195, R120, 0x2, R123 ;  /* 0x0000000278c37824 */ /* 0x000fe200078e027b */
[----:B------:R-:W-:-:S02]  /*5c20*/  LEA R116, P4, R129, R128, 0x1 ;  /* 0x0000008081747211 */ /* 0x000fc400078808ff */
[----:B------:R-:W-:Y:S02]  /*5c30*/  LEA.HI.X.SX32 R109, R119, R24, 0x1, P3 ;  /* 0x00000018776d7211 */ /* 0x000fe400018f0eff */
[-C--:B------:R-:W-:Y:S02]  /*5c40*/  LEA R114, P3, R125, R128.reuse, 0x1 ;  /* 0x000000807d727211 */ /* 0x080fe400078608ff */
[----:B------:R-:W-:Y:S02]  /*5c50*/  LEA R118, P5, R191, R128, 0x1 ;  /* 0x00000080bf767211 */ /* 0x000fe400078a08ff */
[-C--:B------:R-:W-:Y:S02]  /*5c60*/  LEA.HI.X.SX32 R117, R129, R24.reuse, 0x1, P4 ;  /* 0x0000001881757211 */ /* 0x080fe400020f0eff */
[----:B------:R-:W-:Y:S02]  /*5c70*/  LEA R129, R120, R195, 0x1 ;  /* 0x000000c378817211 */ /* 0x000fe400078e08ff */
[----:B------:R-:W-:-:S02]  /*5c80*/  LEA.HI.X.SX32 R115, R125, R24, 0x1, P3 ;  /* 0x000000187d737211 */ /* 0x000fc400018f0eff */
[----:B------:R-:W-:Y:S02]  /*5c90*/  LEA.HI.X.SX32 R119, R191, R24, 0x1, P5 ;  /* 0x00000018bf777211 */ /* 0x000fe400028f0eff */
[-C--:B------:R-:W-:Y:S02]  /*5ca0*/  LEA R120, P3, R193, R128.reuse, 0x1 ;  /* 0x00000080c1787211 */ /* 0x080fe400078608ff */
[-C--:B------:R-:W-:Y:S02]  /*5cb0*/  LEA R122, P4, R123, R128.reuse, 0x1 ;  /* 0x000000807b7a7211 */ /* 0x080fe400078808ff */
[-C--:B------:R-:W-:Y:S02]  /*5cc0*/  LEA R124, P5, R195, R128.reuse, 0x1 ;  /* 0x00000080c37c7211 */ /* 0x080fe400078a08ff */
[----:B------:R-:W-:Y:S02]  /*5cd0*/  LEA R128, P6, R129, R128, 0x1 ;  /* 0x0000008081807211 */ /* 0x000fe400078c08ff */
[----:B------:R-:W-:-:S02]  /*5ce0*/  LEA.HI.X.SX32 R121, R193, R24, 0x1, P3 ;  /* 0x00000018c1797211 */ /* 0x000fc400018f0eff */
[-C--:B------:R-:W-:Y:S02]  /*5cf0*/  LEA.HI.X.SX32 R123, R123, R24.reuse, 0x1, P4 ;  /* 0x000000187b7b7211 */ /* 0x080fe400020f0eff */
[-C--:B------:R-:W-:Y:S02]  /*5d00*/  LEA.HI.X.SX32 R125, R195, R24.reuse, 0x1, P5 ;  /* 0x00000018c37d7211 */ /* 0x080fe400028f0eff */
[----:B------:R-:W-:Y:S02]  /*5d10*/  LEA.HI.X.SX32 R129, R129, R24, 0x1, P6 ;  /* 0x0000001881817211 */ /* 0x000fe400030f0eff */
[----:B------:R-:W-:Y:S02]  /*5d20*/  F2FP.BF16.PACK_AB R24, R186, R183 ;  /* 0x000000b7ba18723e */ /* 0x000fe400000010ff */
[----:B------:R-:W-:-:S03]  /*5d30*/  FSEL R185, R185, -INF , P1 ;  /* 0xff800000b9b97808 */ /* 0x000fc60000800000 */
[----:B------:R0:W-:Y:S02]  /*5d40*/  STS.128 [R14], R24 ;  /* 0x000000180e007388 */ /* 0x0001e40000000c00 */
[----:B------:R-:W-:Y:S02]  /*5d50*/  FFMA R174, R185, 0.69314718246459960938, R174 ;  /* 0x3f317218b9ae7823 */ /* 0x000fe400000000ae */
[----:B------:R-:W-:Y:S01]  /*5d60*/  BAR.SYNC.DEFER_BLOCKING 0x0 ;  /* 0x0000000000007b1d */ /* 0x000fe20000010000 */
[----:B0-----:R-:W-:Y:S02]  /*5d70*/  PRMT R24, R16, 0x7632, R24 ;  /* 0x0000763210187816 */ /* 0x001fe40000000018 */
[----:B-1----:R-:W-:Y:S02]  /*5d80*/  PRMT R25, R20, 0x7632, R25 ;  /* 0x0000763214197816 */ /* 0x002fe40000000019 */
[----:B------:R-:W-:Y:S01]  /*5d90*/  PRMT R14, R17, 0x7632, R14 ;  /* 0x00007632110e7816 */ /* 0x000fe2000000000e */
[----:B------:R0:W-:Y:S04]  /*5da0*/  STG.E.U16 [R130.64], R4 ;  /* 0x0000000482007986 */ /* 0x0001e8000c101504 */
[----:B------:R1:W-:Y:S04]  /*5db0*/  STG.E.U16 [R132.64], R8 ;  /* 0x0000000884007986 */ /* 0x0003e8000c101504 */
[----:B------:R2:W-:Y:S01]  /*5dc0*/  STG.E.U16 [R134.64], R16 ;  /* 0x0000001086007986 */ /* 0x0005e2000c101504 */
[----:B0-----:R-:W-:-:S03]  /*5dd0*/  PRMT R131, R4, 0x7632, R131 ;  /* 0x0000763204837816 */ /* 0x001fc60000000083 */
[----:B------:R0:W-:Y:S01]  /*5de0*/  STG.E.U16 [R136.64], R20 ;  /* 0x0000001488007986 */ /* 0x0001e2000c101504 */
[----:B------:R-:W-:Y:S02]  /*5df0*/  PRMT R4, R5, 0x7632, R4 ;  /* 0x0000763205047816 */ /* 0x000fe40000000004 */
[----:B-1----:R-:W-:Y:S01]  /*5e00*/  PRMT R133, R8, 0x7632, R133 ;  /* 0x0000763208857816 */ /* 0x002fe20000000085 */
[----:B------:R-:W-:Y:S01]  /*5e10*/  STG.E.U16 [R138.64], R131 ;  /* 0x000000838a007986 */ /* 0x000fe2000c101504 */
[----:B------:R-:W-:Y:S02]  /*5e20*/  PRMT R8, R9, 0x7632, R8 ;  /* 0x0000763209087816 */ /* 0x000fe40000000008 */
[----:B--2---:R-:W-:Y:S01]  /*5e30*/  PRMT R16, R21, 0x7632, R16 ;  /* 0x0000763215107816 */ /* 0x004fe20000000010 */
[----:B------:R-:W-:Y:S04]  /*5e40*/  STG.E.U16 [R140.64], R133 ;  /* 0x000000858c007986 */ /* 0x000fe8000c101504 */
[----:B------:R-:W-:Y:S01]  /*5e50*/  STG.E.U16 [R142.64], R24 ;  /* 0x000000188e007986 */ /* 0x000fe2000c101504 */
[----:B0-----:R-:W-:-:S03]  /*5e60*/  PRMT R20, R6, 0x7632, R20 ;  /* 0x0000763206147816 */ /* 0x001fc60000000014 */
[----:B------:R-:W-:Y:S04]  /*5e70*/  STG.E.U16 [R144.64], R25 ;  /* 0x0000001990007986 */ /* 0x000fe8000c101504 */
[----:B------:R0:W1:Y:S04]  /*5e80*/  LDS.128 R24, [R0] ;  /* 0x0000000000187984 */ /* 0x0000680000000c00 */
[----:B------:R-:W2:Y:S04]  /*5e90*/  LDS.128 R28, [R190] ;  /* 0x00000000be1c7984 */ /* 0x000ea80000000c00 */
[----:B------:R-:W3:Y:S01]  /*5ea0*/  LDS.128 R32, [R189] ;  /* 0x00000000bd207984 */ /* 0x000ee20000000c00 */
[----:B0-----:R-:W-:-:S03]  /*5eb0*/  PRMT R0, R7, 0x7632, R0 ;  /* 0x0000763207007816 */ /* 0x001fc60000000000 */
[----:B------:R-:W0:Y:S04]  /*5ec0*/  LDS.128 R36, [R188] ;  /* 0x00000000bc247984 */ /* 0x000e280000000c00 */
[----:B------:R4:W-:Y:S04]  /*5ed0*/  STG.E.U16 [R146.64], R5 ;  /* 0x0000000592007986 */ /* 0x0009e8000c101504 */
[----:B------:R5:W-:Y:S04]  /*5ee0*/  STG.E.U16 [R148.64], R9 ;  /* 0x0000000994007986 */ /* 0x000be8000c101504 */
[----:B------:R-:W-:Y:S04]  /*5ef0*/  STG.E.U16 [R150.64], R17 ;  /* 0x0000001196007986 */ /* 0x000fe8000c101504 */
[----:B------:R1:W-:Y:S01]  /*5f00*/  STG.E.U16 [R152.64], R21 ;  /* 0x0000001598007986 */ /* 0x0003e2000c101504 */
[----:B----4-:R-:W-:-:S03]  /*5f10*/  PRMT R5, R22, 0x7632, R5 ;  /* 0x0000763216057816 */ /* 0x010fc60000000005 */
[----:B------:R4:W-:Y:S01]  /*5f20*/  STG.E.U16 [R156.64], R4 ;  /* 0x000000049c007986 */ /* 0x0009e2000c101504 */
[----:B-----5:R-:W-:-:S03]  /*5f30*/  PRMT R9, R23, 0x7632, R9 ;  /* 0x0000763217097816 */ /* 0x020fc60000000009 */
[----:B------:R5:W-:Y:S04]  /*5f40*/  STG.E.U16 [R158.64], R8 ;  /* 0x000000089e007986 */ /* 0x000be8000c101504 */
[----:B------:R-:W-:Y:S01]  /*5f50*/  STG.E.U16 [R160.64], R14 ;  /* 0x0000000ea0007986 */ /* 0x000fe2000c101504 */
[----:B-1----:R-:W-:-:S03]  /*5f60*/  PRMT R21, R10, 0x7632, R21 ;  /* 0x000076320a157816 */ /* 0x002fc60000000015 */
[----:B------:R-:W-:Y:S01]  /*5f70*/  STG.E.U16 [R162.64], R16 ;  /* 0x00000010a2007986 */ /* 0x000fe2000c101504 */
[----:B----4-:R-:W-:-:S03]  /*5f80*/  PRMT R4, R18, 0x7632, R4 ;  /* 0x0000763212047816 */ /* 0x010fc60000000004 */
[----:B------:R1:W-:Y:S01]  /*5f90*/  STG.E.U16 [R164.64], R6 ;  /* 0x00000006a4007986 */ /* 0x0003e2000c101504 */
[----:B-----5:R-:W-:-:S03]  /*5fa0*/  PRMT R8, R19, 0x7632, R8 ;  /* 0x0000763213087816 */ /* 0x020fc60000000008 */
[----:B------:R-:W-:Y:S04]  /*5fb0*/  STG.E.U16 [R166.64], R10 ;  /* 0x0000000aa6007986 */ /* 0x000fe8000c101504 */
[----:B------:R-:W-:Y:S04]  /*5fc0*/  STG.E.U16 [R126.64], R18 ;  /* 0x000000127e007986 */ /* 0x000fe8000c101504 */
[----:B------:R-:W-:Y:S01]  /*5fd0*/  STG.E.U16 [R12.64], R22 ;  /* 0x000000160c007986 */ /* 0x000fe2000c101504 */
[----:B-1----:R-:W-:-:S03]  /*5fe0*/  PRMT R6, R11, 0x7632, R6 ;  /* 0x000076320b067816 */ /* 0x002fc60000000006 */
[----:B------:R-:W-:Y:S04]  /*5ff0*/  STG.E.U16 [R40.64], R20 ;  /* 0x0000001428007986 */ /* 0x000fe8000c101504 */
[----:B------:R-:W-:Y:S04]  /*6000*/  STG.E.U16 [R42.64], R21 ;  /* 0x000000152a007986 */ /* 0x000fe8000c101504 */
[----:B------:R1:W-:Y:S04]  /*6010*/  STG.E.U16 [R44.64], R4 ;  /* 0x000000042c007986 */ /* 0x0003e8000c101504 */
[----:B------:R2:W-:Y:S04]  /*6020*/  STG.E.U16 [R46.64], R5 ;  /* 0x000000052e007986 */ /* 0x0005e8000c101504 */
[----:B------:R-:W-:Y:S04]  /*6030*/  STG.E.U16 [R48.64], R7 ;  /* 0x0000000730007986 */ /* 0x000fe8000c101504 */
[----:B------:R-:W-:Y:S01]  /*6040*/  STG.E.U16 [R50.64], R11 ;  /* 0x0000000b32007986 */ /* 0x000fe2000c101504 */
[----:B-1----:R-:W-:-:S02]  /*6050*/  PRMT R4, R24, 0x7632, R4 ;  /* 0x0000763218047816 */ /* 0x002fc40000000004 */
[----:B------:R-:W-:Y:S01]  /*6060*/  PRMT R44, R25, 0x7632, R44 ;  /* 0x00007632192c7816 */ /* 0x000fe2000000002c */
[----:B------:R1:W-:Y:S01]  /*6070*/  STG.E.U16 [R52.64], R19 ;  /* 0x0000001334007986 */ /* 0x0003e2000c101504 */
[----:B--2---:R-:W-:Y:S02]  /*6080*/  PRMT R5, R28, 0x7632, R5 ;  /* 0x000076321c057816 */ /* 0x004fe40000000005 */
[----:B------:R-:W-:Y:S01]  /*6090*/  PRMT R45, R29, 0x7632, R45 ;  /* 0x000076321d2d7816 */ /* 0x000fe2000000002d */
[----:B------:R2:W-:Y:S01]  /*60a0*/  STG.E.U16 [R54.64], R23 ;  /* 0x0000001736007986 */ /* 0x0005e2000c101504 */
[----:B---3--:R-:W-:Y:S02]  /*60b0*/  PRMT R46, R33, 0x7632, R46 ;  /* 0x00007632212e7816 */ /* 0x008fe4000000002e */
[----:B0-----:R-:W-:Y:S01]  /*60c0*/  PRMT R47, R37, 0x7632, R47 ;  /* 0x00007632252f7816 */ /* 0x001fe2000000002f */
[----:B------:R0:W-:Y:S04]  /*60d0*/  STG.E.U16 [R56.64], R0 ;  /* 0x0000000038007986 */ /* 0x0001e8000c101504 */
[----:B------:R3:W-:Y:S01]  /*60e0*/  STG.E.U16 [R58.64], R6 ;  /* 0x000000063a007986 */ /* 0x0007e2000c101504 */
[----:B-1----:R-:W-:-:S02]  /*60f0*/  PRMT R52, R26, 0x7632, R52 ;  /* 0x000076321a347816 */ /* 0x002fc40000000034 */
[----:B------:R-:W-:Y:S01]  /*6100*/  PRMT R53, R30, 0x7632, R53 ;  /* 0x000076321e357816 */ /* 0x000fe20000000035 */
[----:B------:R1:W-:Y:S01]  /*6110*/  STG.E.U16 [R60.64], R8 ;  /* 0x000000083c007986 */ /* 0x0003e2000c101504 */
[----:B--2---:R-:W-:Y:S02]  /*6120*/  PRMT R54, R34, 0x7632, R54 ;  /* 0x0000763222367816 */ /* 0x004fe40000000036 */
[----:B------:R-:W-:Y:S01]  /*6130*/  PRMT R55, R38, 0x7632, R55 ;  /* 0x0000763226377816 */ /* 0x000fe20000000037 */
[----:B------:R2:W-:Y:S01]  /*6140*/  STG.E.U16 [R62.64], R9 ;  /* 0x000000093e007986 */ /* 0x0005e2000c101504 */
[----:B0-----:R-:W-:-:S03]  /*6150*/  PRMT R0, R32, 0x7632, R0 ;  /* 0x0000763220007816 */ /* 0x001fc60000000000 */
[----:B------:R0:W-:Y:S01]  /*6160*/  STG.E.U16 [R64.64], R24 ;  /* 0x0000001840007986 */ /* 0x0001e2000c101504 */
[----:B---3--:R-:W-:-:S03]  /*6170*/  PRMT R6, R36, 0x7632, R6 ;  /* 0x0000763224067816 */ /* 0x008fc60000000006 */
[----:B------:R-:W-:Y:S01]  /*6180*/  STG.E.U16 [R66.64], R28 ;  /* 0x0000001c42007986 */ /* 0x000fe2000c101504 */
[----:B-1----:R-:W-:Y:S02]  /*6190*/  PRMT R60, R27, 0x7632, R60 ;  /* 0x000076321b3c7816 */ /* 0x002fe4000000003c */
[----:B------:R-:W-:Y:S01]  /*61a0*/  PRMT R61, R31, 0x7632, R61 ;  /* 0x000076321f3d7816 */ /* 0x000fe2000000003d */
[----:B------:R-:W-:Y:S01]  /*61b0*/  STG.E.U16 [R68.64], R32 ;  /* 0x0000002044007986 */ /* 0x000fe2000c101504 */
[----:B--2---:R-:W-:-:S03]  /*61c0*/  PRMT R62, R35, 0x7632, R62 ;  /* 0x00007632233e7816 */ /* 0x004fc6000000003e */
[----:B------:R-:W-:Y:S01]  /*61d0*/  STG.E.U16 [R70.64], R36 ;  /* 0x0000002446007986 */ /* 0x000fe2000c101504 */
[----:B0-----:R-:W-:-:S03]  /*61e0*/  PRMT R64, R39, 0x7632, R64 ;  /* 0x0000763227407816 */ /* 0x001fc60000000040 */
[----:B------:R-:W-:Y:S04]  /*61f0*/  STG.E.U16 [R72.64], R4 ;  /* 0x0000000448007986 */ /* 0x000fe8000c101504 */
[----:B------:R-:W-:Y:S04]  /*6200*/  STG.E.U16 [R74.64], R5 ;  /* 0x000000054a007986 */ /* 0x000fe8000c101504 */
[----:B------:R0:W-:Y:S04]  /*6210*/  STG.E.U16 [R76.64], R0 ;  /* 0x000000004c007986 */ /* 0x0001e8000c101504 */
[----:B------:R1:W-:Y:S04]  /*6220*/  STG.E.U16 [R78.64], R6 ;  /* 0x000000064e007986 */ /* 0x0003e8000c101504 */
[----:B------:R1:W-:Y:S04]  /*6230*/  STG.E.U16 [R80.64], R25 ;  /* 0x0000001950007986 */ /* 0x0003e8000c101504 */
[----:B------:R1:W-:Y:S01]  /*6240*/  STG.E.U16 [R82.64], R29 ;  /* 0x0000001d52007986 */ /* 0x0003e2000c101504 */
[----:B0-----:R-:W-:-:S03]  /*6250*/  FSEL R0, R187, -INF , P2 ;  /* 0xff800000bb007808 */ /* 0x001fc60001000000 */
[----:B------:R1:W-:Y:S02]  /*6260*/  STG.E.U16 [R84.64], R33 ;  /* 0x0000002154007986 */ /* 0x0003e4000c101504 */
[----:B------:R-:W-:Y:S02]  /*6270*/  FFMA R175, R0, 0.69314718246459960938, R155 ;  /* 0x3f31721800af7823 */ /* 0x000fe4000000009b */
[----:B------:R1:W-:Y:S04]  /*6280*/  STG.E.U16 [R86.64], R37 ;  /* 0x0000002556007986 */ /* 0x0003e8000c101504 */
        /* <DEDUP_REMOVED lines=20> */
[----:B------:R-:W-:Y:S06]  /*63d0*/  BAR.SYNC.DEFER_BLOCKING 0x0 ;  /* 0x0000000000007b1d */ /* 0x000fec0000010000 */
[----:B------:R1:W-:Y:S04]  /*63e0*/  STS.64 [R15], R174 ;  /* 0x000000ae0f007388 */ /* 0x0003e80000000a00 */
[----:B------:R-:W-:Y:S06]  /*63f0*/  BAR.SYNC.DEFER_BLOCKING 0x0 ;  /* 0x0000000000007b1d */ /* 0x000fec0000010000 */
[----:B------:R-:W-:Y:S05]  /*6400*/  @P0 EXIT ;  /* 0x000000000000094d */ /* 0x000fea0003800000 */
[----:B-1----:R-:W0:Y:S01]  /*6410*/  LDS R7, [R154] ;  /* 0x000000009a077984 */ /* 0x002e220000000800 */
[----:B------:R-:W-:-:S02]  /*6420*/  IMAD R2, R2, c[0x0][0x1cc], RZ ;  /* 0x0000730002027a24 */ /* 0x000fc400078e02ff */
[C---:B------:R-:W-:Y:S02]  /*6430*/  IMAD.SHL.U32 R5, R3.reuse, 0x4, RZ ;  /* 0x0000000403057824 */ /* 0x040fe400078e00ff */
[----:B------:R-:W-:Y:S01]  /*6440*/  IMAD.HI R4, R3, 0x4, RZ ;  /* 0x0000000403047827 */ /* 0x000fe200078e02ff */
[----:B------:R-:W-:-:S03]  /*6450*/  SHF.L.U32 R0, R2, 0x2, RZ ;  /* 0x0000000202007819 */ /* 0x000fc600000006ff */
[----:B------:R-:W-:Y:S01]  /*6460*/  IMAD.HI R3, R2, 0x4, RZ ;  /* 0x0000000402037827 */ /* 0x000fe200078e02ff */
[----:B------:R-:W-:-:S04]  /*6470*/  IADD3 R2, P0, P1, R5, c[0x0][0x180], R0 ;  /* 0x0000600005027a10 */ /* 0x000fc8000791e000 */
[----:B------:R-:W-:-:S05]  /*6480*/  IADD3.X R3, R4, c[0x0][0x184], R3, P0, P1 ;  /* 0x0000610004037a10 */ /* 0x000fca00007e2403 */
[----:B0-----:R-:W-:Y:S01]  /*6490*/  STG.E [R2.64], R7 ;  /* 0x0000000702007986 */ /* 0x001fe2000c101904 */
[----:B------:R-:W-:Y:S05]  /*64a0*/  EXIT ;  /* 0x000000000000794d */ /* 0x000fea0003800000 */
.L_x_2:
[----:B------:R-:W-:-:S00]  /*64b0*/  BRA `(.L_x_2) ;  /* 0xfffffff000007947 */ /* 0x000fc0000383ffff */
[----:B------:R-:W-:-:S00]  /*64c0*/  NOP ;  /* 0x0000000000007918 */ /* 0x000fc00000000000 */
        /* <DEDUP_REMOVED lines=11> */
.L_x_3:


//--------------------- .nv.global.init           --------------------------
	.section	.nv.global.init,"aw",@progbits
.nv.global.init:
	.type		_$_str,@object
	.size		_$_str,(.L_0 - _$_str)
_$_str:
        /*0000*/ 	.byte	0x5f, 0x5f, 0x43, 0x55, 0x44, 0x41, 0x5f, 0x46, 0x54, 0x5a, 0x00
.L_0:


//--------------------- .nv.shared.attn_fwd       --------------------------
	.section	.nv.shared.attn_fwd,"aw",@nobits
	.sectionflags	@""
	.align	16
